//
// Generated by NVIDIA NVVM Compiler
//
// Compiler Build ID: CL-36424714
// Cuda compilation tools, release 13.0, V13.0.88
// Based on NVVM 20.0.0
//

.version 9.0
.target sm_100
.address_size 64

// _ZZN36_GLOBAL__N__660acd4c_4_k_cu_0ea0750e20ce_fwd_logits_kernelILi256EEEvPKfPKiPfiiE12warp_buf_max has been demoted
// _ZZN36_GLOBAL__N__660acd4c_4_k_cu_0ea0750e20ce_fwd_logits_kernelILi256EEEvPKfPKiPfiiE5s_max has been demoted
// _ZZN36_GLOBAL__N__660acd4c_4_k_cu_0ea0750e20ce_fwd_logits_kernelILi256EEEvPKfPKiPfiiE12warp_buf_sum has been demoted
// _ZZN36_GLOBAL__N__660acd4c_4_k_cu_0ea0750e20ce_fwd_logits_kernelILi256EEEvPKfPKiPfiiE5s_den has been demoted
// _ZZN36_GLOBAL__N__660acd4c_4_k_cu_0ea0750e20ce_bwd_logits_kernelILi256EEEvPKfPKiPfiibE12warp_buf_max has been demoted
// _ZZN36_GLOBAL__N__660acd4c_4_k_cu_0ea0750e20ce_bwd_logits_kernelILi256EEEvPKfPKiPfiibE5s_max has been demoted
// _ZZN36_GLOBAL__N__660acd4c_4_k_cu_0ea0750e20ce_bwd_logits_kernelILi256EEEvPKfPKiPfiibE12warp_buf_sum has been demoted
// _ZZN36_GLOBAL__N__660acd4c_4_k_cu_0ea0750e20ce_bwd_logits_kernelILi256EEEvPKfPKiPfiibE5s_den has been demoted

.entry _ZN36_GLOBAL__N__660acd4c_4_k_cu_0ea0750e20ce_fwd_logits_kernelILi256EEEvPKfPKiPfii(
	.param .u64 .ptr .align 1 _ZN36_GLOBAL__N__660acd4c_4_k_cu_0ea0750e20ce_fwd_logits_kernelILi256EEEvPKfPKiPfii_param_0,
	.param .u64 .ptr .align 1 _ZN36_GLOBAL__N__660acd4c_4_k_cu_0ea0750e20ce_fwd_logits_kernelILi256EEEvPKfPKiPfii_param_1,
	.param .u64 .ptr .align 1 _ZN36_GLOBAL__N__660acd4c_4_k_cu_0ea0750e20ce_fwd_logits_kernelILi256EEEvPKfPKiPfii_param_2,
	.param .u32 _ZN36_GLOBAL__N__660acd4c_4_k_cu_0ea0750e20ce_fwd_logits_kernelILi256EEEvPKfPKiPfii_param_3,
	.param .u32 _ZN36_GLOBAL__N__660acd4c_4_k_cu_0ea0750e20ce_fwd_logits_kernelILi256EEEvPKfPKiPfii_param_4
)
{
	.reg .pred 	%p<54>;
	.reg .b32 	%r<119>;
	.reg .b32 	%f<334>;
	.reg .b64 	%rd<53>;
	// demoted variable
	.shared .align 4 .b8 _ZZN36_GLOBAL__N__660acd4c_4_k_cu_0ea0750e20ce_fwd_logits_kernelILi256EEEvPKfPKiPfiiE12warp_buf_max[32];
	// demoted variable
	.shared .align 4 .f32 _ZZN36_GLOBAL__N__660acd4c_4_k_cu_0ea0750e20ce_fwd_logits_kernelILi256EEEvPKfPKiPfiiE5s_max;
	// demoted variable
	.shared .align 4 .b8 _ZZN36_GLOBAL__N__660acd4c_4_k_cu_0ea0750e20ce_fwd_logits_kernelILi256EEEvPKfPKiPfiiE12warp_buf_sum[32];
	// demoted variable
	.shared .align 4 .f32 _ZZN36_GLOBAL__N__660acd4c_4_k_cu_0ea0750e20ce_fwd_logits_kernelILi256EEEvPKfPKiPfiiE5s_den;
	ld.param.u64 	%rd15, [_ZN36_GLOBAL__N__660acd4c_4_k_cu_0ea0750e20ce_fwd_logits_kernelILi256EEEvPKfPKiPfii_param_0];
	ld.param.u64 	%rd16, [_ZN36_GLOBAL__N__660acd4c_4_k_cu_0ea0750e20ce_fwd_logits_kernelILi256EEEvPKfPKiPfii_param_1];
	ld.param.u64 	%rd17, [_ZN36_GLOBAL__N__660acd4c_4_k_cu_0ea0750e20ce_fwd_logits_kernelILi256EEEvPKfPKiPfii_param_2];
	ld.param.u32 	%r42, [_ZN36_GLOBAL__N__660acd4c_4_k_cu_0ea0750e20ce_fwd_logits_kernelILi256EEEvPKfPKiPfii_param_3];
	ld.param.u32 	%r41, [_ZN36_GLOBAL__N__660acd4c_4_k_cu_0ea0750e20ce_fwd_logits_kernelILi256EEEvPKfPKiPfii_param_4];
	mov.u32 	%r1, %ctaid.x;
	setp.ge.s32 	%p1, %r1, %r42;
	@%p1 bra 	$L__BB0_45;
	cvta.to.global.u64 	%rd18, %rd16;
	cvta.to.global.u64 	%rd1, %rd15;
	mul.lo.s32 	%r2, %r41, %r1;
	mul.wide.s32 	%rd19, %r2, 4;
	add.s64 	%rd2, %rd1, %rd19;
	mul.wide.u32 	%rd20, %r1, 4;
	add.s64 	%rd21, %rd18, %rd20;
	ld.global.nc.u32 	%r3, [%rd21];
	mov.u32 	%r4, %tid.x;
	setp.ge.s32 	%p2, %r4, %r41;
	mov.f32 	%f320, 0fFF800000;
	@%p2 bra 	$L__BB0_14;
	not.b32 	%r43, %r4;
	add.s32 	%r44, %r41, %r43;
	shr.u32 	%r45, %r44, 8;
	add.s32 	%r5, %r45, 1;
	and.b32  	%r6, %r5, 15;
	setp.lt.u32 	%p3, %r44, 3840;
	mov.f32 	%f320, 0fFF800000;
	mov.u32 	%r112, %r4;
	@%p3 bra 	$L__BB0_5;
	and.b32  	%r46, %r5, 33554416;
	neg.s32 	%r111, %r46;
	mul.wide.u32 	%rd23, %r4, 4;
	add.s64 	%rd24, %rd19, %rd23;
	add.s64 	%rd25, %rd24, %rd1;
	add.s64 	%rd50, %rd25, 8192;
	mov.f32 	%f320, 0fFF800000;
	mov.u32 	%r112, %r4;
$L__BB0_4:
	.pragma "nounroll";
	ld.global.nc.f32 	%f42, [%rd50+-8192];
	max.f32 	%f43, %f320, %f42;
	ld.global.nc.f32 	%f44, [%rd50+-7168];
	max.f32 	%f45, %f43, %f44;
	ld.global.nc.f32 	%f46, [%rd50+-6144];
	max.f32 	%f47, %f45, %f46;
	ld.global.nc.f32 	%f48, [%rd50+-5120];
	max.f32 	%f49, %f47, %f48;
	ld.global.nc.f32 	%f50, [%rd50+-4096];
	max.f32 	%f51, %f49, %f50;
	ld.global.nc.f32 	%f52, [%rd50+-3072];
	max.f32 	%f53, %f51, %f52;
	ld.global.nc.f32 	%f54, [%rd50+-2048];
	max.f32 	%f55, %f53, %f54;
	ld.global.nc.f32 	%f56, [%rd50+-1024];
	max.f32 	%f57, %f55, %f56;
	ld.global.nc.f32 	%f58, [%rd50];
	max.f32 	%f59, %f57, %f58;
	ld.global.nc.f32 	%f60, [%rd50+1024];
	max.f32 	%f61, %f59, %f60;
	ld.global.nc.f32 	%f62, [%rd50+2048];
	max.f32 	%f63, %f61, %f62;
	ld.global.nc.f32 	%f64, [%rd50+3072];
	max.f32 	%f65, %f63, %f64;
	ld.global.nc.f32 	%f66, [%rd50+4096];
	max.f32 	%f67, %f65, %f66;
	ld.global.nc.f32 	%f68, [%rd50+5120];
	max.f32 	%f69, %f67, %f68;
	ld.global.nc.f32 	%f70, [%rd50+6144];
	max.f32 	%f71, %f69, %f70;
	ld.global.nc.f32 	%f72, [%rd50+7168];
	max.f32 	%f320, %f71, %f72;
	add.s32 	%r112, %r112, 4096;
	add.s32 	%r111, %r111, 16;
	add.s64 	%rd50, %rd50, 16384;
	setp.eq.s32 	%p4, %r111, 0;
	@%p4 bra 	$L__BB0_5;
	bra.uni 	$L__BB0_4;
$L__BB0_5:
	setp.eq.s32 	%p5, %r6, 0;
	@%p5 bra 	$L__BB0_14;
	and.b32  	%r9, %r5, 7;
	setp.lt.u32 	%p6, %r6, 8;
	@%p6 bra 	$L__BB0_8;
	mul.wide.u32 	%rd26, %r112, 4;
	add.s64 	%rd27, %rd2, %rd26;
	ld.global.nc.f32 	%f74, [%rd27];
	max.f32 	%f75, %f320, %f74;
	ld.global.nc.f32 	%f76, [%rd27+1024];
	max.f32 	%f77, %f75, %f76;
	ld.global.nc.f32 	%f78, [%rd27+2048];
	max.f32 	%f79, %f77, %f78;
	ld.global.nc.f32 	%f80, [%rd27+3072];
	max.f32 	%f81, %f79, %f80;
	ld.global.nc.f32 	%f82, [%rd27+4096];
	max.f32 	%f83, %f81, %f82;
	ld.global.nc.f32 	%f84, [%rd27+5120];
	max.f32 	%f85, %f83, %f84;
	ld.global.nc.f32 	%f86, [%rd27+6144];
	max.f32 	%f87, %f85, %f86;
	ld.global.nc.f32 	%f88, [%rd27+7168];
	max.f32 	%f320, %f87, %f88;
	add.s32 	%r112, %r112, 2048;
$L__BB0_8:
	setp.eq.s32 	%p7, %r9, 0;
	@%p7 bra 	$L__BB0_14;
	and.b32  	%r12, %r5, 3;
	setp.lt.u32 	%p8, %r9, 4;
	@%p8 bra 	$L__BB0_11;
	mul.wide.u32 	%rd28, %r112, 4;
	add.s64 	%rd29, %rd2, %rd28;
	ld.global.nc.f32 	%f90, [%rd29];
	max.f32 	%f91, %f320, %f90;
	ld.global.nc.f32 	%f92, [%rd29+1024];
	max.f32 	%f93, %f91, %f92;
	ld.global.nc.f32 	%f94, [%rd29+2048];
	max.f32 	%f95, %f93, %f94;
	ld.global.nc.f32 	%f96, [%rd29+3072];
	max.f32 	%f320, %f95, %f96;
	add.s32 	%r112, %r112, 1024;
$L__BB0_11:
	setp.eq.s32 	%p9, %r12, 0;
	@%p9 bra 	$L__BB0_14;
	mul.wide.u32 	%rd31, %r112, 4;
	add.s64 	%rd32, %rd19, %rd31;
	add.s64 	%rd49, %rd1, %rd32;
	neg.s32 	%r110, %r12;
$L__BB0_13:
	.pragma "nounroll";
	ld.global.nc.f32 	%f97, [%rd49];
	max.f32 	%f320, %f320, %f97;
	add.s64 	%rd49, %rd49, 1024;
	add.s32 	%r110, %r110, 1;
	setp.eq.s32 	%p10, %r110, 0;
	@%p10 bra 	$L__BB0_14;
	bra.uni 	$L__BB0_13;
$L__BB0_14:
	mov.b32 	%r47, %f320;
	shfl.sync.down.b32	%r48|%p11, %r47, 16, 31, -1;
	mov.b32 	%f98, %r48;
	max.f32 	%f99, %f320, %f98;
	mov.b32 	%r49, %f99;
	shfl.sync.down.b32	%r50|%p12, %r49, 8, 31, -1;
	mov.b32 	%f100, %r50;
	max.f32 	%f101, %f99, %f100;
	mov.b32 	%r51, %f101;
	shfl.sync.down.b32	%r52|%p13, %r51, 4, 31, -1;
	mov.b32 	%f102, %r52;
	max.f32 	%f103, %f101, %f102;
	mov.b32 	%r53, %f103;
	shfl.sync.down.b32	%r54|%p14, %r53, 2, 31, -1;
	mov.b32 	%f104, %r54;
	max.f32 	%f105, %f103, %f104;
	mov.b32 	%r55, %f105;
	shfl.sync.down.b32	%r56|%p15, %r55, 1, 31, -1;
	mov.b32 	%f106, %r56;
	max.f32 	%f14, %f105, %f106;
	shr.u32 	%r22, %r4, 5;
	and.b32  	%r23, %r4, 31;
	setp.ne.s32 	%p16, %r23, 0;
	@%p16 bra 	$L__BB0_16;
	shl.b32 	%r57, %r22, 2;
	mov.u32 	%r58, _ZZN36_GLOBAL__N__660acd4c_4_k_cu_0ea0750e20ce_fwd_logits_kernelILi256EEEvPKfPKiPfiiE12warp_buf_max;
	add.s32 	%r59, %r58, %r57;
	st.shared.f32 	[%r59], %f14;
$L__BB0_16:
	bar.sync 	0;
	setp.gt.u32 	%p17, %r4, 31;
	mov.f32 	%f322, 0fFF800000;
	@%p17 bra 	$L__BB0_20;
	setp.gt.u32 	%p18, %r4, 7;
	mov.f32 	%f321, 0fFF800000;
	@%p18 bra 	$L__BB0_19;
	shl.b32 	%r60, %r4, 2;
	mov.u32 	%r61, _ZZN36_GLOBAL__N__660acd4c_4_k_cu_0ea0750e20ce_fwd_logits_kernelILi256EEEvPKfPKiPfiiE12warp_buf_max;
	add.s32 	%r62, %r61, %r60;
	ld.shared.f32 	%f321, [%r62];
$L__BB0_19:
	mov.b32 	%r63, %f321;
	shfl.sync.down.b32	%r64|%p19, %r63, 16, 31, -1;
	mov.b32 	%f109, %r64;
	max.f32 	%f110, %f321, %f109;
	mov.b32 	%r65, %f110;
	shfl.sync.down.b32	%r66|%p20, %r65, 8, 31, -1;
	mov.b32 	%f111, %r66;
	max.f32 	%f112, %f110, %f111;
	mov.b32 	%r67, %f112;
	shfl.sync.down.b32	%r68|%p21, %r67, 4, 31, -1;
	mov.b32 	%f113, %r68;
	max.f32 	%f114, %f112, %f113;
	mov.b32 	%r69, %f114;
	shfl.sync.down.b32	%r70|%p22, %r69, 2, 31, -1;
	mov.b32 	%f115, %r70;
	max.f32 	%f116, %f114, %f115;
	mov.b32 	%r71, %f116;
	shfl.sync.down.b32	%r72|%p23, %r71, 1, 31, -1;
	mov.b32 	%f117, %r72;
	max.f32 	%f118, %f116, %f117;
	setp.eq.s32 	%p24, %r4, 0;
	selp.f32 	%f322, %f118, 0fFF800000, %p24;
$L__BB0_20:
	bar.sync 	0;
	setp.ne.s32 	%p25, %r4, 0;
	@%p25 bra 	$L__BB0_22;
	st.shared.f32 	[_ZZN36_GLOBAL__N__660acd4c_4_k_cu_0ea0750e20ce_fwd_logits_kernelILi256EEEvPKfPKiPfiiE5s_max], %f322;
$L__BB0_22:
	setp.ge.s32 	%p26, %r4, %r41;
	bar.sync 	0;
	mov.f32 	%f331, 0f00000000;
	ld.shared.f32 	%f19, [_ZZN36_GLOBAL__N__660acd4c_4_k_cu_0ea0750e20ce_fwd_logits_kernelILi256EEEvPKfPKiPfiiE5s_max];
	@%p26 bra 	$L__BB0_35;
	not.b32 	%r73, %r4;
	add.s32 	%r74, %r41, %r73;
	shr.u32 	%r75, %r74, 8;
	add.s32 	%r24, %r75, 1;
	and.b32  	%r25, %r24, 15;
	setp.lt.u32 	%p27, %r74, 3840;
	mov.f32 	%f331, 0f00000000;
	mov.u32 	%r118, %r4;
	@%p27 bra 	$L__BB0_26;
	and.b32  	%r76, %r24, 33554416;
	neg.s32 	%r117, %r76;
	mul.wide.u32 	%rd34, %r4, 4;
	add.s64 	%rd35, %rd19, %rd34;
	add.s64 	%rd36, %rd35, %rd1;
	add.s64 	%rd52, %rd36, 8192;
	mov.f32 	%f331, 0f00000000;
	mov.u32 	%r118, %r4;
$L__BB0_25:
	.pragma "nounroll";
	ld.global.nc.f32 	%f123, [%rd52+-8192];
	sub.f32 	%f124, %f123, %f19;
	mul.f32 	%f125, %f124, 0f3FB8AA3B;
	ex2.approx.f32 	%f126, %f125;
	add.f32 	%f127, %f331, %f126;
	ld.global.nc.f32 	%f128, [%rd52+-7168];
	sub.f32 	%f129, %f128, %f19;
	mul.f32 	%f130, %f129, 0f3FB8AA3B;
	ex2.approx.f32 	%f131, %f130;
	add.f32 	%f132, %f127, %f131;
	ld.global.nc.f32 	%f133, [%rd52+-6144];
	sub.f32 	%f134, %f133, %f19;
	mul.f32 	%f135, %f134, 0f3FB8AA3B;
	ex2.approx.f32 	%f136, %f135;
	add.f32 	%f137, %f132, %f136;
	ld.global.nc.f32 	%f138, [%rd52+-5120];
	sub.f32 	%f139, %f138, %f19;
	mul.f32 	%f140, %f139, 0f3FB8AA3B;
	ex2.approx.f32 	%f141, %f140;
	add.f32 	%f142, %f137, %f141;
	ld.global.nc.f32 	%f143, [%rd52+-4096];
	sub.f32 	%f144, %f143, %f19;
	mul.f32 	%f145, %f144, 0f3FB8AA3B;
	ex2.approx.f32 	%f146, %f145;
	add.f32 	%f147, %f142, %f146;
	ld.global.nc.f32 	%f148, [%rd52+-3072];
	sub.f32 	%f149, %f148, %f19;
	mul.f32 	%f150, %f149, 0f3FB8AA3B;
	ex2.approx.f32 	%f151, %f150;
	add.f32 	%f152, %f147, %f151;
	ld.global.nc.f32 	%f153, [%rd52+-2048];
	sub.f32 	%f154, %f153, %f19;
	mul.f32 	%f155, %f154, 0f3FB8AA3B;
	ex2.approx.f32 	%f156, %f155;
	add.f32 	%f157, %f152, %f156;
	ld.global.nc.f32 	%f158, [%rd52+-1024];
	sub.f32 	%f159, %f158, %f19;
	mul.f32 	%f160, %f159, 0f3FB8AA3B;
	ex2.approx.f32 	%f161, %f160;
	add.f32 	%f162, %f157, %f161;
	ld.global.nc.f32 	%f163, [%rd52];
	sub.f32 	%f164, %f163, %f19;
	mul.f32 	%f165, %f164, 0f3FB8AA3B;
	ex2.approx.f32 	%f166, %f165;
	add.f32 	%f167, %f162, %f166;
	ld.global.nc.f32 	%f168, [%rd52+1024];
	sub.f32 	%f169, %f168, %f19;
	mul.f32 	%f170, %f169, 0f3FB8AA3B;
	ex2.approx.f32 	%f171, %f170;
	add.f32 	%f172, %f167, %f171;
	ld.global.nc.f32 	%f173, [%rd52+2048];
	sub.f32 	%f174, %f173, %f19;
	mul.f32 	%f175, %f174, 0f3FB8AA3B;
	ex2.approx.f32 	%f176, %f175;
	add.f32 	%f177, %f172, %f176;
	ld.global.nc.f32 	%f178, [%rd52+3072];
	sub.f32 	%f179, %f178, %f19;
	mul.f32 	%f180, %f179, 0f3FB8AA3B;
	ex2.approx.f32 	%f181, %f180;
	add.f32 	%f182, %f177, %f181;
	ld.global.nc.f32 	%f183, [%rd52+4096];
	sub.f32 	%f184, %f183, %f19;
	mul.f32 	%f185, %f184, 0f3FB8AA3B;
	ex2.approx.f32 	%f186, %f185;
	add.f32 	%f187, %f182, %f186;
	ld.global.nc.f32 	%f188, [%rd52+5120];
	sub.f32 	%f189, %f188, %f19;
	mul.f32 	%f190, %f189, 0f3FB8AA3B;
	ex2.approx.f32 	%f191, %f190;
	add.f32 	%f192, %f187, %f191;
	ld.global.nc.f32 	%f193, [%rd52+6144];
	sub.f32 	%f194, %f193, %f19;
	mul.f32 	%f195, %f194, 0f3FB8AA3B;
	ex2.approx.f32 	%f196, %f195;
	add.f32 	%f197, %f192, %f196;
	ld.global.nc.f32 	%f198, [%rd52+7168];
	sub.f32 	%f199, %f198, %f19;
	mul.f32 	%f200, %f199, 0f3FB8AA3B;
	ex2.approx.f32 	%f201, %f200;
	add.f32 	%f331, %f197, %f201;
	add.s32 	%r118, %r118, 4096;
	add.s32 	%r117, %r117, 16;
	add.s64 	%rd52, %rd52, 16384;
	setp.eq.s32 	%p28, %r117, 0;
	@%p28 bra 	$L__BB0_26;
	bra.uni 	$L__BB0_25;
$L__BB0_26:
	setp.eq.s32 	%p29, %r25, 0;
	@%p29 bra 	$L__BB0_35;
	and.b32  	%r28, %r24, 7;
	setp.lt.u32 	%p30, %r25, 8;
	@%p30 bra 	$L__BB0_29;
	mul.wide.u32 	%rd37, %r118, 4;
	add.s64 	%rd38, %rd2, %rd37;
	ld.global.nc.f32 	%f203, [%rd38];
	sub.f32 	%f204, %f203, %f19;
	mul.f32 	%f205, %f204, 0f3FB8AA3B;
	ex2.approx.f32 	%f206, %f205;
	add.f32 	%f207, %f331, %f206;
	ld.global.nc.f32 	%f208, [%rd38+1024];
	sub.f32 	%f209, %f208, %f19;
	mul.f32 	%f210, %f209, 0f3FB8AA3B;
	ex2.approx.f32 	%f211, %f210;
	add.f32 	%f212, %f207, %f211;
	ld.global.nc.f32 	%f213, [%rd38+2048];
	sub.f32 	%f214, %f213, %f19;
	mul.f32 	%f215, %f214, 0f3FB8AA3B;
	ex2.approx.f32 	%f216, %f215;
	add.f32 	%f217, %f212, %f216;
	ld.global.nc.f32 	%f218, [%rd38+3072];
	sub.f32 	%f219, %f218, %f19;
	mul.f32 	%f220, %f219, 0f3FB8AA3B;
	ex2.approx.f32 	%f221, %f220;
	add.f32 	%f222, %f217, %f221;
	ld.global.nc.f32 	%f223, [%rd38+4096];
	sub.f32 	%f224, %f223, %f19;
	mul.f32 	%f225, %f224, 0f3FB8AA3B;
	ex2.approx.f32 	%f226, %f225;
	add.f32 	%f227, %f222, %f226;
	ld.global.nc.f32 	%f228, [%rd38+5120];
	sub.f32 	%f229, %f228, %f19;
	mul.f32 	%f230, %f229, 0f3FB8AA3B;
	ex2.approx.f32 	%f231, %f230;
	add.f32 	%f232, %f227, %f231;
	ld.global.nc.f32 	%f233, [%rd38+6144];
	sub.f32 	%f234, %f233, %f19;
	mul.f32 	%f235, %f234, 0f3FB8AA3B;
	ex2.approx.f32 	%f236, %f235;
	add.f32 	%f237, %f232, %f236;
	ld.global.nc.f32 	%f238, [%rd38+7168];
	sub.f32 	%f239, %f238, %f19;
	mul.f32 	%f240, %f239, 0f3FB8AA3B;
	ex2.approx.f32 	%f241, %f240;
	add.f32 	%f331, %f237, %f241;
	add.s32 	%r118, %r118, 2048;
$L__BB0_29:
	setp.eq.s32 	%p31, %r28, 0;
	@%p31 bra 	$L__BB0_35;
	and.b32  	%r31, %r24, 3;
	setp.lt.u32 	%p32, %r28, 4;
	@%p32 bra 	$L__BB0_32;
	mul.wide.u32 	%rd39, %r118, 4;
	add.s64 	%rd40, %rd2, %rd39;
	ld.global.nc.f32 	%f243, [%rd40];
	sub.f32 	%f244, %f243, %f19;
	mul.f32 	%f245, %f244, 0f3FB8AA3B;
	ex2.approx.f32 	%f246, %f245;
	add.f32 	%f247, %f331, %f246;
	ld.global.nc.f32 	%f248, [%rd40+1024];
	sub.f32 	%f249, %f248, %f19;
	mul.f32 	%f250, %f249, 0f3FB8AA3B;
	ex2.approx.f32 	%f251, %f250;
	add.f32 	%f252, %f247, %f251;
	ld.global.nc.f32 	%f253, [%rd40+2048];
	sub.f32 	%f254, %f253, %f19;
	mul.f32 	%f255, %f254, 0f3FB8AA3B;
	ex2.approx.f32 	%f256, %f255;
	add.f32 	%f257, %f252, %f256;
	ld.global.nc.f32 	%f258, [%rd40+3072];
	sub.f32 	%f259, %f258, %f19;
	mul.f32 	%f260, %f259, 0f3FB8AA3B;
	ex2.approx.f32 	%f261, %f260;
	add.f32 	%f331, %f257, %f261;
	add.s32 	%r118, %r118, 1024;
$L__BB0_32:
	setp.eq.s32 	%p33, %r31, 0;
	@%p33 bra 	$L__BB0_35;
	mul.wide.u32 	%rd42, %r118, 4;
	add.s64 	%rd43, %rd19, %rd42;
	add.s64 	%rd51, %rd1, %rd43;
	neg.s32 	%r116, %r31;
$L__BB0_34:
	.pragma "nounroll";
	ld.global.nc.f32 	%f262, [%rd51];
	sub.f32 	%f263, %f262, %f19;
	mul.f32 	%f264, %f263, 0f3FB8AA3B;
	ex2.approx.f32 	%f265, %f264;
	add.f32 	%f331, %f331, %f265;
	add.s64 	%rd51, %rd51, 1024;
	add.s32 	%r116, %r116, 1;
	setp.eq.s32 	%p34, %r116, 0;
	@%p34 bra 	$L__BB0_35;
	bra.uni 	$L__BB0_34;
$L__BB0_35:
	setp.ne.s32 	%p35, %r23, 0;
	mov.b32 	%r77, %f331;
	shfl.sync.down.b32	%r78|%p36, %r77, 16, 31, -1;
	mov.b32 	%f266, %r78;
	add.f32 	%f267, %f331, %f266;
	mov.b32 	%r79, %f267;
	shfl.sync.down.b32	%r80|%p37, %r79, 8, 31, -1;
	mov.b32 	%f268, %r80;
	add.f32 	%f269, %f267, %f268;
	mov.b32 	%r81, %f269;
	shfl.sync.down.b32	%r82|%p38, %r81, 4, 31, -1;
	mov.b32 	%f270, %r82;
	add.f32 	%f271, %f269, %f270;
	mov.b32 	%r83, %f271;
	shfl.sync.down.b32	%r84|%p39, %r83, 2, 31, -1;
	mov.b32 	%f272, %r84;
	add.f32 	%f273, %f271, %f272;
	mov.b32 	%r85, %f273;
	shfl.sync.down.b32	%r86|%p40, %r85, 1, 31, -1;
	mov.b32 	%f274, %r86;
	add.f32 	%f33, %f273, %f274;
	@%p35 bra 	$L__BB0_37;
	shl.b32 	%r87, %r22, 2;
	mov.u32 	%r88, _ZZN36_GLOBAL__N__660acd4c_4_k_cu_0ea0750e20ce_fwd_logits_kernelILi256EEEvPKfPKiPfiiE12warp_buf_sum;
	add.s32 	%r89, %r88, %r87;
	st.shared.f32 	[%r89], %f33;
$L__BB0_37:
	setp.gt.u32 	%p41, %r4, 31;
	bar.sync 	0;
	mov.f32 	%f333, 0f00000000;
	@%p41 bra 	$L__BB0_41;
	setp.gt.u32 	%p42, %r4, 7;
	mov.f32 	%f332, 0f00000000;
	@%p42 bra 	$L__BB0_40;
	shl.b32 	%r90, %r4, 2;
	mov.u32 	%r91, _ZZN36_GLOBAL__N__660acd4c_4_k_cu_0ea0750e20ce_fwd_logits_kernelILi256EEEvPKfPKiPfiiE12warp_buf_sum;
	add.s32 	%r92, %r91, %r90;
	ld.shared.f32 	%f332, [%r92];
$L__BB0_40:
	setp.eq.s32 	%p43, %r4, 0;
	mov.b32 	%r93, %f332;
	shfl.sync.down.b32	%r94|%p44, %r93, 16, 31, -1;
	mov.b32 	%f277, %r94;
	add.f32 	%f278, %f332, %f277;
	mov.b32 	%r95, %f278;
	shfl.sync.down.b32	%r96|%p45, %r95, 8, 31, -1;
	mov.b32 	%f279, %r96;
	add.f32 	%f280, %f278, %f279;
	mov.b32 	%r97, %f280;
	shfl.sync.down.b32	%r98|%p46, %r97, 4, 31, -1;
	mov.b32 	%f281, %r98;
	add.f32 	%f282, %f280, %f281;
	mov.b32 	%r99, %f282;
	shfl.sync.down.b32	%r100|%p47, %r99, 2, 31, -1;
	mov.b32 	%f283, %r100;
	add.f32 	%f284, %f282, %f283;
	mov.b32 	%r101, %f284;
	shfl.sync.down.b32	%r102|%p48, %r101, 1, 31, -1;
	mov.b32 	%f285, %r102;
	add.f32 	%f286, %f284, %f285;
	selp.f32 	%f333, %f286, 0f00000000, %p43;
$L__BB0_41:
	setp.ne.s32 	%p49, %r4, 0;
	bar.sync 	0;
	@%p49 bra 	$L__BB0_43;
	st.shared.f32 	[_ZZN36_GLOBAL__N__660acd4c_4_k_cu_0ea0750e20ce_fwd_logits_kernelILi256EEEvPKfPKiPfiiE5s_den], %f333;
$L__BB0_43:
	setp.ne.s32 	%p50, %r4, 0;
	bar.sync 	0;
	@%p50 bra 	$L__BB0_45;
	ld.shared.f32 	%f287, [_ZZN36_GLOBAL__N__660acd4c_4_k_cu_0ea0750e20ce_fwd_logits_kernelILi256EEEvPKfPKiPfiiE5s_den];
	setp.lt.f32 	%p51, %f287, 0f00800000;
	mul.f32 	%f288, %f287, 0f4B000000;
	selp.f32 	%f289, %f288, %f287, %p51;
	selp.f32 	%f290, 0fC1B80000, 0f00000000, %p51;
	mov.b32 	%r103, %f289;
	add.s32 	%r104, %r103, -1059760811;
	and.b32  	%r105, %r104, -8388608;
	sub.s32 	%r106, %r103, %r105;
	mov.b32 	%f291, %r106;
	cvt.rn.f32.s32 	%f292, %r105;
	fma.rn.f32 	%f293, %f292, 0f34000000, %f290;
	add.f32 	%f294, %f291, 0fBF800000;
	fma.rn.f32 	%f295, %f294, 0fBE055027, 0f3E1039F6;
	fma.rn.f32 	%f296, %f295, %f294, 0fBDF8CDCC;
	fma.rn.f32 	%f297, %f296, %f294, 0f3E0F2955;
	fma.rn.f32 	%f298, %f297, %f294, 0fBE2AD8B9;
	fma.rn.f32 	%f299, %f298, %f294, 0f3E4CED0B;
	fma.rn.f32 	%f300, %f299, %f294, 0fBE7FFF22;
	fma.rn.f32 	%f301, %f300, %f294, 0f3EAAAA78;
	fma.rn.f32 	%f302, %f301, %f294, 0fBF000000;
	mul.f32 	%f303, %f294, %f302;
	fma.rn.f32 	%f304, %f303, %f294, %f294;
	fma.rn.f32 	%f305, %f293, 0f3F317218, %f304;
	setp.gt.u32 	%p52, %r103, 2139095039;
	fma.rn.f32 	%f306, %f289, 0f7F800000, 0f7F800000;
	selp.f32 	%f307, %f306, %f305, %p52;
	setp.eq.f32 	%p53, %f289, 0f00000000;
	selp.f32 	%f308, 0fFF800000, %f307, %p53;
	add.f32 	%f309, %f19, %f308;
	mul.wide.s32 	%rd44, %r3, 4;
	add.s64 	%rd45, %rd2, %rd44;
	ld.global.nc.f32 	%f310, [%rd45];
	sub.f32 	%f311, %f309, %f310;
	cvta.to.global.u64 	%rd46, %rd17;
	add.s64 	%rd48, %rd46, %rd20;
	st.global.f32 	[%rd48], %f311;
$L__BB0_45:
	ret;

}
.entry _ZN36_GLOBAL__N__660acd4c_4_k_cu_0ea0750e20ce_bwd_logits_kernelILi256EEEvPKfPKiPfiib(
	.param .u64 .ptr .align 1 _ZN36_GLOBAL__N__660acd4c_4_k_cu_0ea0750e20ce_bwd_logits_kernelILi256EEEvPKfPKiPfiib_param_0,
	.param .u64 .ptr .align 1 _ZN36_GLOBAL__N__660acd4c_4_k_cu_0ea0750e20ce_bwd_logits_kernelILi256EEEvPKfPKiPfiib_param_1,
	.param .u64 .ptr .align 1 _ZN36_GLOBAL__N__660acd4c_4_k_cu_0ea0750e20ce_bwd_logits_kernelILi256EEEvPKfPKiPfiib_param_2,
	.param .u32 _ZN36_GLOBAL__N__660acd4c_4_k_cu_0ea0750e20ce_bwd_logits_kernelILi256EEEvPKfPKiPfiib_param_3,
	.param .u32 _ZN36_GLOBAL__N__660acd4c_4_k_cu_0ea0750e20ce_bwd_logits_kernelILi256EEEvPKfPKiPfiib_param_4,
	.param .u8 _ZN36_GLOBAL__N__660acd4c_4_k_cu_0ea0750e20ce_bwd_logits_kernelILi256EEEvPKfPKiPfiib_param_5
)
{
	.reg .pred 	%p<57>;
	.reg .b16 	%rs<2>;
	.reg .b32 	%r<135>;
	.reg .b32 	%f<210>;
	.reg .b64 	%rd<65>;
	// demoted variable
	.shared .align 4 .b8 _ZZN36_GLOBAL__N__660acd4c_4_k_cu_0ea0750e20ce_bwd_logits_kernelILi256EEEvPKfPKiPfiibE12warp_buf_max[32];
	// demoted variable
	.shared .align 4 .f32 _ZZN36_GLOBAL__N__660acd4c_4_k_cu_0ea0750e20ce_bwd_logits_kernelILi256EEEvPKfPKiPfiibE5s_max;
	// demoted variable
	.shared .align 4 .b8 _ZZN36_GLOBAL__N__660acd4c_4_k_cu_0ea0750e20ce_bwd_logits_kernelILi256EEEvPKfPKiPfiibE12warp_buf_sum[32];
	// demoted variable
	.shared .align 4 .f32 _ZZN36_GLOBAL__N__660acd4c_4_k_cu_0ea0750e20ce_bwd_logits_kernelILi256EEEvPKfPKiPfiibE5s_den;
	ld.param.u64 	%rd27, [_ZN36_GLOBAL__N__660acd4c_4_k_cu_0ea0750e20ce_bwd_logits_kernelILi256EEEvPKfPKiPfiib_param_0];
	ld.param.u64 	%rd28, [_ZN36_GLOBAL__N__660acd4c_4_k_cu_0ea0750e20ce_bwd_logits_kernelILi256EEEvPKfPKiPfiib_param_1];
	ld.param.u64 	%rd29, [_ZN36_GLOBAL__N__660acd4c_4_k_cu_0ea0750e20ce_bwd_logits_kernelILi256EEEvPKfPKiPfiib_param_2];
	ld.param.u32 	%r47, [_ZN36_GLOBAL__N__660acd4c_4_k_cu_0ea0750e20ce_bwd_logits_kernelILi256EEEvPKfPKiPfiib_param_3];
	ld.param.u32 	%r48, [_ZN36_GLOBAL__N__660acd4c_4_k_cu_0ea0750e20ce_bwd_logits_kernelILi256EEEvPKfPKiPfiib_param_4];
	ld.param.s8 	%rs1, [_ZN36_GLOBAL__N__660acd4c_4_k_cu_0ea0750e20ce_bwd_logits_kernelILi256EEEvPKfPKiPfiib_param_5];
	mov.u32 	%r1, %ctaid.x;
	setp.ge.s32 	%p1, %r1, %r47;
	@%p1 bra 	$L__BB1_46;
	cvta.to.global.u64 	%rd30, %rd28;
	cvta.to.global.u64 	%rd1, %rd29;
	cvta.to.global.u64 	%rd2, %rd27;
	mul.lo.s32 	%r2, %r48, %r1;
	cvt.s64.s32 	%rd3, %r2;
	mul.wide.u32 	%rd31, %r1, 4;
	add.s64 	%rd32, %rd30, %rd31;
	ld.global.nc.u32 	%r3, [%rd32];
	mov.u32 	%r134, %tid.x;
	setp.ge.s32 	%p2, %r134, %r48;
	mov.f32 	%f199, 0fFF800000;
	@%p2 bra 	$L__BB1_14;
	not.b32 	%r49, %r134;
	add.s32 	%r50, %r48, %r49;
	shr.u32 	%r51, %r50, 8;
	add.s32 	%r5, %r51, 1;
	and.b32  	%r6, %r5, 15;
	setp.lt.u32 	%p3, %r50, 3840;
	mov.f32 	%f199, 0fFF800000;
	mov.u32 	%r125, %r134;
	@%p3 bra 	$L__BB1_5;
	and.b32  	%r52, %r5, 33554416;
	neg.s32 	%r124, %r52;
	mul.wide.s32 	%rd33, %r2, 4;
	mul.wide.u32 	%rd34, %r134, 4;
	add.s64 	%rd35, %rd33, %rd34;
	add.s64 	%rd36, %rd35, %rd2;
	add.s64 	%rd59, %rd36, 8192;
	mov.f32 	%f199, 0fFF800000;
	mov.u32 	%r125, %r134;
$L__BB1_4:
	.pragma "nounroll";
	ld.global.nc.f32 	%f39, [%rd59+-8192];
	max.f32 	%f40, %f199, %f39;
	ld.global.nc.f32 	%f41, [%rd59+-7168];
	max.f32 	%f42, %f40, %f41;
	ld.global.nc.f32 	%f43, [%rd59+-6144];
	max.f32 	%f44, %f42, %f43;
	ld.global.nc.f32 	%f45, [%rd59+-5120];
	max.f32 	%f46, %f44, %f45;
	ld.global.nc.f32 	%f47, [%rd59+-4096];
	max.f32 	%f48, %f46, %f47;
	ld.global.nc.f32 	%f49, [%rd59+-3072];
	max.f32 	%f50, %f48, %f49;
	ld.global.nc.f32 	%f51, [%rd59+-2048];
	max.f32 	%f52, %f50, %f51;
	ld.global.nc.f32 	%f53, [%rd59+-1024];
	max.f32 	%f54, %f52, %f53;
	ld.global.nc.f32 	%f55, [%rd59];
	max.f32 	%f56, %f54, %f55;
	ld.global.nc.f32 	%f57, [%rd59+1024];
	max.f32 	%f58, %f56, %f57;
	ld.global.nc.f32 	%f59, [%rd59+2048];
	max.f32 	%f60, %f58, %f59;
	ld.global.nc.f32 	%f61, [%rd59+3072];
	max.f32 	%f62, %f60, %f61;
	ld.global.nc.f32 	%f63, [%rd59+4096];
	max.f32 	%f64, %f62, %f63;
	ld.global.nc.f32 	%f65, [%rd59+5120];
	max.f32 	%f66, %f64, %f65;
	ld.global.nc.f32 	%f67, [%rd59+6144];
	max.f32 	%f68, %f66, %f67;
	ld.global.nc.f32 	%f69, [%rd59+7168];
	max.f32 	%f199, %f68, %f69;
	add.s32 	%r125, %r125, 4096;
	add.s32 	%r124, %r124, 16;
	add.s64 	%rd59, %rd59, 16384;
	setp.eq.s32 	%p4, %r124, 0;
	@%p4 bra 	$L__BB1_5;
	bra.uni 	$L__BB1_4;
$L__BB1_5:
	setp.eq.s32 	%p5, %r6, 0;
	@%p5 bra 	$L__BB1_14;
	shl.b64 	%rd37, %rd3, 2;
	add.s64 	%rd5, %rd2, %rd37;
	and.b32  	%r9, %r5, 7;
	setp.lt.u32 	%p6, %r6, 8;
	@%p6 bra 	$L__BB1_8;
	mul.wide.u32 	%rd38, %r125, 4;
	add.s64 	%rd39, %rd5, %rd38;
	ld.global.nc.f32 	%f71, [%rd39];
	max.f32 	%f72, %f199, %f71;
	ld.global.nc.f32 	%f73, [%rd39+1024];
	max.f32 	%f74, %f72, %f73;
	ld.global.nc.f32 	%f75, [%rd39+2048];
	max.f32 	%f76, %f74, %f75;
	ld.global.nc.f32 	%f77, [%rd39+3072];
	max.f32 	%f78, %f76, %f77;
	ld.global.nc.f32 	%f79, [%rd39+4096];
	max.f32 	%f80, %f78, %f79;
	ld.global.nc.f32 	%f81, [%rd39+5120];
	max.f32 	%f82, %f80, %f81;
	ld.global.nc.f32 	%f83, [%rd39+6144];
	max.f32 	%f84, %f82, %f83;
	ld.global.nc.f32 	%f85, [%rd39+7168];
	max.f32 	%f199, %f84, %f85;
	add.s32 	%r125, %r125, 2048;
$L__BB1_8:
	setp.eq.s32 	%p7, %r9, 0;
	@%p7 bra 	$L__BB1_14;
	and.b32  	%r12, %r5, 3;
	setp.lt.u32 	%p8, %r9, 4;
	@%p8 bra 	$L__BB1_11;
	mul.wide.u32 	%rd40, %r125, 4;
	add.s64 	%rd41, %rd5, %rd40;
	ld.global.nc.f32 	%f87, [%rd41];
	max.f32 	%f88, %f199, %f87;
	ld.global.nc.f32 	%f89, [%rd41+1024];
	max.f32 	%f90, %f88, %f89;
	ld.global.nc.f32 	%f91, [%rd41+2048];
	max.f32 	%f92, %f90, %f91;
	ld.global.nc.f32 	%f93, [%rd41+3072];
	max.f32 	%f199, %f92, %f93;
	add.s32 	%r125, %r125, 1024;
$L__BB1_11:
	setp.eq.s32 	%p9, %r12, 0;
	@%p9 bra 	$L__BB1_14;
	mul.wide.s32 	%rd42, %r2, 4;
	mul.wide.u32 	%rd43, %r125, 4;
	add.s64 	%rd44, %rd42, %rd43;
	add.s64 	%rd58, %rd2, %rd44;
	neg.s32 	%r123, %r12;
$L__BB1_13:
	.pragma "nounroll";
	ld.global.nc.f32 	%f94, [%rd58];
	max.f32 	%f199, %f199, %f94;
	add.s64 	%rd58, %rd58, 1024;
	add.s32 	%r123, %r123, 1;
	setp.eq.s32 	%p10, %r123, 0;
	@%p10 bra 	$L__BB1_14;
	bra.uni 	$L__BB1_13;
$L__BB1_14:
	mov.b32 	%r53, %f199;
	shfl.sync.down.b32	%r54|%p11, %r53, 16, 31, -1;
	mov.b32 	%f95, %r54;
	max.f32 	%f96, %f199, %f95;
	mov.b32 	%r55, %f96;
	shfl.sync.down.b32	%r56|%p12, %r55, 8, 31, -1;
	mov.b32 	%f97, %r56;
	max.f32 	%f98, %f96, %f97;
	mov.b32 	%r57, %f98;
	shfl.sync.down.b32	%r58|%p13, %r57, 4, 31, -1;
	mov.b32 	%f99, %r58;
	max.f32 	%f100, %f98, %f99;
	mov.b32 	%r59, %f100;
	shfl.sync.down.b32	%r60|%p14, %r59, 2, 31, -1;
	mov.b32 	%f101, %r60;
	max.f32 	%f102, %f100, %f101;
	mov.b32 	%r61, %f102;
	shfl.sync.down.b32	%r62|%p15, %r61, 1, 31, -1;
	mov.b32 	%f103, %r62;
	max.f32 	%f14, %f102, %f103;
	shr.u32 	%r22, %r134, 5;
	and.b32  	%r23, %r134, 31;
	setp.ne.s32 	%p16, %r23, 0;
	@%p16 bra 	$L__BB1_16;
	shl.b32 	%r63, %r22, 2;
	mov.u32 	%r64, _ZZN36_GLOBAL__N__660acd4c_4_k_cu_0ea0750e20ce_bwd_logits_kernelILi256EEEvPKfPKiPfiibE12warp_buf_max;
	add.s32 	%r65, %r64, %r63;
	st.shared.f32 	[%r65], %f14;
$L__BB1_16:
	bar.sync 	0;
	setp.gt.u32 	%p17, %r134, 31;
	mov.f32 	%f201, 0fFF800000;
	@%p17 bra 	$L__BB1_20;
	setp.gt.u32 	%p18, %r134, 7;
	mov.f32 	%f200, 0fFF800000;
	@%p18 bra 	$L__BB1_19;
	shl.b32 	%r66, %r134, 2;
	mov.u32 	%r67, _ZZN36_GLOBAL__N__660acd4c_4_k_cu_0ea0750e20ce_bwd_logits_kernelILi256EEEvPKfPKiPfiibE12warp_buf_max;
	add.s32 	%r68, %r67, %r66;
	ld.shared.f32 	%f200, [%r68];
$L__BB1_19:
	mov.b32 	%r69, %f200;
	shfl.sync.down.b32	%r70|%p19, %r69, 16, 31, -1;
	mov.b32 	%f106, %r70;
	max.f32 	%f107, %f200, %f106;
	mov.b32 	%r71, %f107;
	shfl.sync.down.b32	%r72|%p20, %r71, 8, 31, -1;
	mov.b32 	%f108, %r72;
	max.f32 	%f109, %f107, %f108;
	mov.b32 	%r73, %f109;
	shfl.sync.down.b32	%r74|%p21, %r73, 4, 31, -1;
	mov.b32 	%f110, %r74;
	max.f32 	%f111, %f109, %f110;
	mov.b32 	%r75, %f111;
	shfl.sync.down.b32	%r76|%p22, %r75, 2, 31, -1;
	mov.b32 	%f112, %r76;
	max.f32 	%f113, %f111, %f112;
	mov.b32 	%r77, %f113;
	shfl.sync.down.b32	%r78|%p23, %r77, 1, 31, -1;
	mov.b32 	%f114, %r78;
	max.f32 	%f115, %f113, %f114;
	setp.eq.s32 	%p24, %r134, 0;
	selp.f32 	%f201, %f115, 0fFF800000, %p24;
$L__BB1_20:
	bar.sync 	0;
	setp.ne.s32 	%p25, %r134, 0;
	@%p25 bra 	$L__BB1_22;
	st.shared.f32 	[_ZZN36_GLOBAL__N__660acd4c_4_k_cu_0ea0750e20ce_bwd_logits_kernelILi256EEEvPKfPKiPfiibE5s_max], %f201;
$L__BB1_22:
	setp.ge.s32 	%p26, %r134, %r48;
	bar.sync 	0;
	mov.f32 	%f206, 0f00000000;
	ld.shared.f32 	%f19, [_ZZN36_GLOBAL__N__660acd4c_4_k_cu_0ea0750e20ce_bwd_logits_kernelILi256EEEvPKfPKiPfiibE5s_max];
	@%p26 bra 	$L__BB1_29;
	not.b32 	%r79, %r134;
	add.s32 	%r24, %r48, %r79;
	and.b32  	%r80, %r24, 768;
	setp.eq.s32 	%p27, %r80, 768;
	mov.f32 	%f206, 0f00000000;
	mov.u32 	%r128, %r134;
	@%p27 bra 	$L__BB1_26;
	mul.wide.s32 	%rd45, %r2, 4;
	mul.wide.u32 	%rd46, %r134, 4;
	add.s64 	%rd47, %rd45, %rd46;
	add.s64 	%rd61, %rd1, %rd47;
	add.s64 	%rd60, %rd2, %rd47;
	shr.u32 	%r81, %r24, 8;
	add.s32 	%r82, %r81, 1;
	and.b32  	%r83, %r82, 3;
	neg.s32 	%r126, %r83;
	mov.f32 	%f206, 0f00000000;
	mov.u32 	%r128, %r134;
$L__BB1_25:
	.pragma "nounroll";
	ld.global.nc.f32 	%f120, [%rd60];
	sub.f32 	%f121, %f120, %f19;
	mul.f32 	%f122, %f121, 0f3FB8AA3B;
	ex2.approx.f32 	%f123, %f122;
	st.global.f32 	[%rd61], %f123;
	add.f32 	%f206, %f206, %f123;
	add.s32 	%r128, %r128, 256;
	add.s64 	%rd61, %rd61, 1024;
	add.s64 	%rd60, %rd60, 1024;
	add.s32 	%r126, %r126, 1;
	setp.ne.s32 	%p28, %r126, 0;
	@%p28 bra 	$L__BB1_25;
$L__BB1_26:
	setp.lt.u32 	%p29, %r24, 768;
	@%p29 bra 	$L__BB1_29;
	mul.wide.s32 	%rd48, %r2, 4;
	mul.wide.u32 	%rd49, %r128, 4;
	add.s64 	%rd50, %rd48, %rd49;
	add.s64 	%rd51, %rd50, 2048;
	add.s64 	%rd63, %rd2, %rd51;
	add.s64 	%rd62, %rd1, %rd51;
$L__BB1_28:
	ld.global.nc.f32 	%f124, [%rd63+-2048];
	sub.f32 	%f125, %f124, %f19;
	mul.f32 	%f126, %f125, 0f3FB8AA3B;
	ex2.approx.f32 	%f127, %f126;
	st.global.f32 	[%rd62+-2048], %f127;
	add.f32 	%f128, %f206, %f127;
	ld.global.nc.f32 	%f129, [%rd63+-1024];
	sub.f32 	%f130, %f129, %f19;
	mul.f32 	%f131, %f130, 0f3FB8AA3B;
	ex2.approx.f32 	%f132, %f131;
	st.global.f32 	[%rd62+-1024], %f132;
	add.f32 	%f133, %f128, %f132;
	ld.global.nc.f32 	%f134, [%rd63];
	sub.f32 	%f135, %f134, %f19;
	mul.f32 	%f136, %f135, 0f3FB8AA3B;
	ex2.approx.f32 	%f137, %f136;
	st.global.f32 	[%rd62], %f137;
	add.f32 	%f138, %f133, %f137;
	ld.global.nc.f32 	%f139, [%rd63+1024];
	sub.f32 	%f140, %f139, %f19;
	mul.f32 	%f141, %f140, 0f3FB8AA3B;
	ex2.approx.f32 	%f142, %f141;
	st.global.f32 	[%rd62+1024], %f142;
	add.f32 	%f206, %f138, %f142;
	add.s32 	%r128, %r128, 1024;
	add.s64 	%rd63, %rd63, 4096;
	add.s64 	%rd62, %rd62, 4096;
	setp.lt.s32 	%p30, %r128, %r48;
	@%p30 bra 	$L__BB1_28;
$L__BB1_29:
	setp.ne.s32 	%p31, %r23, 0;
	mov.b32 	%r84, %f206;
	shfl.sync.down.b32	%r85|%p32, %r84, 16, 31, -1;
	mov.b32 	%f143, %r85;
	add.f32 	%f144, %f206, %f143;
	mov.b32 	%r86, %f144;
	shfl.sync.down.b32	%r87|%p33, %r86, 8, 31, -1;
	mov.b32 	%f145, %r87;
	add.f32 	%f146, %f144, %f145;
	mov.b32 	%r88, %f146;
	shfl.sync.down.b32	%r89|%p34, %r88, 4, 31, -1;
	mov.b32 	%f147, %r89;
	add.f32 	%f148, %f146, %f147;
	mov.b32 	%r90, %f148;
	shfl.sync.down.b32	%r91|%p35, %r90, 2, 31, -1;
	mov.b32 	%f149, %r91;
	add.f32 	%f150, %f148, %f149;
	mov.b32 	%r92, %f150;
	shfl.sync.down.b32	%r93|%p36, %r92, 1, 31, -1;
	mov.b32 	%f151, %r93;
	add.f32 	%f27, %f150, %f151;
	@%p31 bra 	$L__BB1_31;
	shl.b32 	%r94, %r22, 2;
	mov.u32 	%r95, _ZZN36_GLOBAL__N__660acd4c_4_k_cu_0ea0750e20ce_bwd_logits_kernelILi256EEEvPKfPKiPfiibE12warp_buf_sum;
	add.s32 	%r96, %r95, %r94;
	st.shared.f32 	[%r96], %f27;
$L__BB1_31:
	setp.gt.u32 	%p37, %r134, 31;
	bar.sync 	0;
	mov.f32 	%f208, 0f00000000;
	@%p37 bra 	$L__BB1_35;
	setp.gt.u32 	%p38, %r134, 7;
	mov.f32 	%f207, 0f00000000;
	@%p38 bra 	$L__BB1_34;
	shl.b32 	%r97, %r134, 2;
	mov.u32 	%r98, _ZZN36_GLOBAL__N__660acd4c_4_k_cu_0ea0750e20ce_bwd_logits_kernelILi256EEEvPKfPKiPfiibE12warp_buf_sum;
	add.s32 	%r99, %r98, %r97;
	ld.shared.f32 	%f207, [%r99];
$L__BB1_34:
	setp.eq.s32 	%p39, %r134, 0;
	mov.b32 	%r100, %f207;
	shfl.sync.down.b32	%r101|%p40, %r100, 16, 31, -1;
	mov.b32 	%f154, %r101;
	add.f32 	%f155, %f207, %f154;
	mov.b32 	%r102, %f155;
	shfl.sync.down.b32	%r103|%p41, %r102, 8, 31, -1;
	mov.b32 	%f156, %r103;
	add.f32 	%f157, %f155, %f156;
	mov.b32 	%r104, %f157;
	shfl.sync.down.b32	%r105|%p42, %r104, 4, 31, -1;
	mov.b32 	%f158, %r105;
	add.f32 	%f159, %f157, %f158;
	mov.b32 	%r106, %f159;
	shfl.sync.down.b32	%r107|%p43, %r106, 2, 31, -1;
	mov.b32 	%f160, %r107;
	add.f32 	%f161, %f159, %f160;
	mov.b32 	%r108, %f161;
	shfl.sync.down.b32	%r109|%p44, %r108, 1, 31, -1;
	mov.b32 	%f162, %r109;
	add.f32 	%f163, %f161, %f162;
	selp.f32 	%f208, %f163, 0f00000000, %p39;
$L__BB1_35:
	setp.ne.s32 	%p45, %r134, 0;
	bar.sync 	0;
	@%p45 bra 	$L__BB1_37;
	st.shared.f32 	[_ZZN36_GLOBAL__N__660acd4c_4_k_cu_0ea0750e20ce_bwd_logits_kernelILi256EEEvPKfPKiPfiibE5s_den], %f208;
$L__BB1_37:
	bar.sync 	0;
	ld.shared.f32 	%f32, [_ZZN36_GLOBAL__N__660acd4c_4_k_cu_0ea0750e20ce_bwd_logits_kernelILi256EEEvPKfPKiPfiibE5s_den];
	setp.eq.s16 	%p46, %rs1, 0;
	mov.f32 	%f209, 0f3F800000;
	@%p46 bra 	$L__BB1_39;
	cvt.rn.f32.u32 	%f165, %r47;
	rcp.rn.f32 	%f209, %f165;
$L__BB1_39:
	setp.ge.s32 	%p47, %r134, %r48;
	@%p47 bra 	$L__BB1_46;
	not.b32 	%r110, %r134;
	add.s32 	%r33, %r48, %r110;
	and.b32  	%r111, %r33, 768;
	setp.eq.s32 	%p48, %r111, 768;
	@%p48 bra 	$L__BB1_43;
	shr.u32 	%r112, %r33, 8;
	add.s32 	%r113, %r112, 1;
	and.b32  	%r114, %r113, 3;
	sub.s32 	%r131, %r134, %r3;
	mul.wide.s32 	%rd52, %r2, 4;
	mul.wide.u32 	%rd53, %r134, 4;
	add.s64 	%rd54, %rd52, %rd53;
	add.s64 	%rd64, %rd1, %rd54;
	neg.s32 	%r130, %r114;
	shl.b32 	%r115, %r113, 8;
	and.b32  	%r116, %r115, 768;
	add.s32 	%r134, %r134, %r116;
$L__BB1_42:
	.pragma "nounroll";
	ld.global.f32 	%f166, [%rd64];
	div.rn.f32 	%f167, %f166, %f32;
	setp.eq.s32 	%p49, %r131, 0;
	selp.f32 	%f168, 0f3F800000, 0f00000000, %p49;
	sub.f32 	%f169, %f167, %f168;
	mul.f32 	%f170, %f209, %f169;
	st.global.f32 	[%rd64], %f170;
	add.s32 	%r131, %r131, 256;
	add.s64 	%rd64, %rd64, 1024;
	add.s32 	%r130, %r130, 1;
	setp.ne.s32 	%p50, %r130, 0;
	@%p50 bra 	$L__BB1_42;
$L__BB1_43:
	setp.lt.u32 	%p51, %r33, 768;
	@%p51 bra 	$L__BB1_46;
	sub.s32 	%r133, %r134, %r3;
	shl.b64 	%rd55, %rd3, 2;
	add.s64 	%rd26, %rd1, %rd55;
$L__BB1_45:
	mul.wide.u32 	%rd56, %r134, 4;
	add.s64 	%rd57, %rd26, %rd56;
	ld.global.f32 	%f171, [%rd57];
	div.rn.f32 	%f172, %f171, %f32;
	setp.eq.s32 	%p52, %r133, 0;
	selp.f32 	%f173, 0f3F800000, 0f00000000, %p52;
	sub.f32 	%f174, %f172, %f173;
	mul.f32 	%f175, %f209, %f174;
	st.global.f32 	[%rd57], %f175;
	add.s32 	%r117, %r134, 256;
	ld.global.f32 	%f176, [%rd57+1024];
	div.rn.f32 	%f177, %f176, %f32;
	setp.eq.s32 	%p53, %r117, %r3;
	selp.f32 	%f178, 0f3F800000, 0f00000000, %p53;
	sub.f32 	%f179, %f177, %f178;
	mul.f32 	%f180, %f209, %f179;
	st.global.f32 	[%rd57+1024], %f180;
	add.s32 	%r118, %r134, 512;
	ld.global.f32 	%f181, [%rd57+2048];
	div.rn.f32 	%f182, %f181, %f32;
	setp.eq.s32 	%p54, %r118, %r3;
	selp.f32 	%f183, 0f3F800000, 0f00000000, %p54;
	sub.f32 	%f184, %f182, %f183;
	mul.f32 	%f185, %f209, %f184;
	st.global.f32 	[%rd57+2048], %f185;
	add.s32 	%r119, %r134, 768;
	ld.global.f32 	%f186, [%rd57+3072];
	div.rn.f32 	%f187, %f186, %f32;
	setp.eq.s32 	%p55, %r119, %r3;
	selp.f32 	%f188, 0f3F800000, 0f00000000, %p55;
	sub.f32 	%f189, %f187, %f188;
	mul.f32 	%f190, %f209, %f189;
	st.global.f32 	[%rd57+3072], %f190;
	add.s32 	%r134, %r134, 1024;
	add.s32 	%r133, %r133, 1024;
	setp.lt.s32 	%p56, %r134, %r48;
	@%p56 bra 	$L__BB1_45;
$L__BB1_46:
	ret;

}


// ===== COMPILED SASS (sm_100) =====

	.target	sm_100

	.elftype	@"ET_EXEC"


//--------------------- .note.nv.tkinfo           --------------------------
	.section	.note.nv.tkinfo,"",@"SHT_NOTE"
	.sectionflags	@"SHF_NOTE_NV_TKINFO"
	.tkinfo
        /*0018*/ 	.word	0x00000002
        /*0030*/ 	.string	""
        /*0030*/ 	.string	"ptxas"
        /*0030*/ 	.string	"Cuda compilation tools, release 13.0, V13.0.88"
        /*0030*/ 	.string	"Build cuda_13.0.r13.0/compiler.36424714_0"
        /*0030*/ 	.string	"-arch sm_100 -m 64 "



//--------------------- .note.nv.cuinfo           --------------------------
	.section	.note.nv.cuinfo,"",@"SHT_NOTE"
	.sectionflags	@"SHF_NOTE_NV_CUINFO"
        /*0018*/ 	.short	0x0002
        /*001a*/ 	.short	0x0064
        /*001c*/ 	.short	0x0082
	.zero		2


//--------------------- .nv.info                  --------------------------
	.section	.nv.info,"",@"SHT_CUDA_INFO"
	.align	4


	//----- nvinfo : EIATTR_REGCOUNT
	.align		4
        /*0000*/ 	.byte	0x04, 0x2f
        /*0002*/ 	.short	(.L_1 - .L_0)
	.align		4
.L_0:
        /*0004*/ 	.word	index@(_ZN36_GLOBAL__N__660acd4c_4_k_cu_0ea0750e20ce_fwd_logits_kernelILi256EEEvPKfPKiPfii)
        /*0008*/ 	.word	0x00000020


	//----- nvinfo : EIATTR_FRAME_SIZE
	.align		4
.L_1:
        /*000c*/ 	.byte	0x04, 0x11
        /*000e*/ 	.short	(.L_3 - .L_2)
	.align		4
.L_2:
        /*0010*/ 	.word	index@(_ZN36_GLOBAL__N__660acd4c_4_k_cu_0ea0750e20ce_fwd_logits_kernelILi256EEEvPKfPKiPfii)
        /*0014*/ 	.word	0x00000000


	//----- nvinfo : EIATTR_REGCOUNT
	.align		4
.L_3:
        /*0018*/ 	.byte	0x04, 0x2f
        /*001a*/ 	.short	(.L_5 - .L_4)
	.align		4
.L_4:
        /*001c*/ 	.word	index@(_ZN36_GLOBAL__N__660acd4c_4_k_cu_0ea0750e20ce_bwd_logits_kernelILi256EEEvPKfPKiPfiib)
        /*0020*/ 	.word	0x0000001c


	//----- nvinfo : EIATTR_FRAME_SIZE
	.align		4
.L_5:
        /*0024*/ 	.byte	0x04, 0x11
        /*0026*/ 	.short	(.L_7 - .L_6)
	.align		4
.L_6:
        /*0028*/ 	.word	index@($__internal_1_$__cuda_sm3x_div_rn_noftz_f32_slowpath)
        /*002c*/ 	.word	0x00000000


	//----- nvinfo : EIATTR_FRAME_SIZE
	.align		4
.L_7:
        /*0030*/ 	.byte	0x04, 0x11
        /*0032*/ 	.short	(.L_9 - .L_8)
	.align		4
.L_8:
        /*0034*/ 	.word	index@($__internal_0_$__cuda_sm20_rcp_rn_f32_slowpath)
        /*0038*/ 	.word	0x00000000


	//----- nvinfo : EIATTR_FRAME_SIZE
	.align		4
.L_9:
        /*003c*/ 	.byte	0x04, 0x11
        /*003e*/ 	.short	(.L_11 - .L_10)
	.align		4
.L_10:
        /*0040*/ 	.word	index@(_ZN36_GLOBAL__N__660acd4c_4_k_cu_0ea0750e20ce_bwd_logits_kernelILi256EEEvPKfPKiPfiib)
        /*0044*/ 	.word	0x00000000


	//----- nvinfo : EIATTR_MIN_STACK_SIZE
	.align		4
.L_11:
        /*0048*/ 	.byte	0x04, 0x12
        /*004a*/ 	.short	(.L_13 - .L_12)
	.align		4
.L_12:
        /*004c*/ 	.word	index@(_ZN36_GLOBAL__N__660acd4c_4_k_cu_0ea0750e20ce_bwd_logits_kernelILi256EEEvPKfPKiPfiib)
        /*0050*/ 	.word	0x00000000


	//----- nvinfo : EIATTR_MIN_STACK_SIZE
	.align		4
.L_13:
        /*0054*/ 	.byte	0x04, 0x12
        /*0056*/ 	.short	(.L_15 - .L_14)
	.align		4
.L_14:
        /*0058*/ 	.word	index@(_ZN36_GLOBAL__N__660acd4c_4_k_cu_0ea0750e20ce_fwd_logits_kernelILi256EEEvPKfPKiPfii)
        /*005c*/ 	.word	0x00000000
.L_15:


//--------------------- .nv.compat                --------------------------
	.section	.nv.compat,"",@"SHT_CUDA_COMPAT_INFO"
	.align	4
        /*0000*/ 	.byte	0x02, 0x09, 0x00, 0x00, 0x02, 0x02, 0x01, 0x00, 0x02, 0x05, 0x05, 0x00, 0x03, 0x07, 0x01, 0x01
        /*0010*/ 	.byte	0x02, 0x03, 0x00, 0x00, 0x02, 0x06, 0x01, 0x00, 0x04, 0x0b, 0x08, 0x00, 0x01, 0x00, 0x00, 0x00
        /*0020*/ 	.byte	0x00, 0x00, 0x00, 0x00


//--------------------- .nv.info._ZN36_GLOBAL__N__660acd4c_4_k_cu_0ea0750e20ce_bwd_logits_kernelILi256EEEvPKfPKiPfiib --------------------------
	.section	.nv.info._ZN36_GLOBAL__N__660acd4c_4_k_cu_0ea0750e20ce_bwd_logits_kernelILi256EEEvPKfPKiPfiib,"",@"SHT_CUDA_INFO"
	.sectionflags	@""
	.align	4


	//----- nvinfo : EIATTR_CUDA_API_VERSION
	.align		4
        /*0000*/ 	.byte	0x04, 0x37
        /*0002*/ 	.short	(.L_17 - .L_16)
.L_16:
        /*0004*/ 	.word	0x00000082


	//----- nvinfo : EIATTR_KPARAM_INFO
	.align		4
.L_17:
        /*0008*/ 	.byte	0x04, 0x17
        /*000a*/ 	.short	(.L_19 - .L_18)
.L_18:
        /*000c*/ 	.word	0x00000000
        /*0010*/ 	.short	0x0005
        /*0012*/ 	.short	0x0020
        /*0014*/ 	.byte	0x00, 0xf0, 0x05, 0x00


	//----- nvinfo : EIATTR_KPARAM_INFO
	.align		4
.L_19:
        /*0018*/ 	.byte	0x04, 0x17
        /*001a*/ 	.short	(.L_21 - .L_20)
.L_20:
        /*001c*/ 	.word	0x00000000
        /*0020*/ 	.short	0x0004
        /*0022*/ 	.short	0x001c
        /*0024*/ 	.byte	0x00, 0xf0, 0x11, 0x00


	//----- nvinfo : EIATTR_KPARAM_INFO
	.align		4
.L_21:
        /*0028*/ 	.byte	0x04, 0x17
        /*002a*/ 	.short	(.L_23 - .L_22)
.L_22:
        /*002c*/ 	.word	0x00000000
        /*0030*/ 	.short	0x0003
        /*0032*/ 	.short	0x0018
        /*0034*/ 	.byte	0x00, 0xf0, 0x11, 0x00


	//----- nvinfo : EIATTR_KPARAM_INFO
	.align		4
.L_23:
        /*0038*/ 	.byte	0x04, 0x17
        /*003a*/ 	.short	(.L_25 - .L_24)
.L_24:
        /*003c*/ 	.word	0x00000000
        /*0040*/ 	.short	0x0002
        /*0042*/ 	.short	0x0010
        /*0044*/ 	.byte	0x00, 0xf5, 0x21, 0x00


	//----- nvinfo : EIATTR_KPARAM_INFO
	.align		4
.L_25:
        /*0048*/ 	.byte	0x04, 0x17
        /*004a*/ 	.short	(.L_27 - .L_26)
.L_26:
        /*004c*/ 	.word	0x00000000
        /*0050*/ 	.short	0x0001
        /*0052*/ 	.short	0x0008
        /*0054*/ 	.byte	0x00, 0xf5, 0x21, 0x00


	//----- nvinfo : EIATTR_KPARAM_INFO
	.align		4
.L_27:
        /*0058*/ 	.byte	0x04, 0x17
        /*005a*/ 	.short	(.L_29 - .L_28)
.L_28:
        /*005c*/ 	.word	0x00000000
        /*0060*/ 	.short	0x0000
        /*0062*/ 	.short	0x0000
        /*0064*/ 	.byte	0x00, 0xf5, 0x21, 0x00


	//----- nvinfo : EIATTR_SPARSE_MMA_MASK
	.align		4
.L_29:
        /*0068*/ 	.byte	0x03, 0x50
        /*006a*/ 	.short	0x0000


	//----- nvinfo : EIATTR_MAXREG_COUNT
	.align		4
        /*006c*/ 	.byte	0x03, 0x1b
        /*006e*/ 	.short	0x00ff


	//----- nvinfo : EIATTR_NUM_BARRIERS
	.align		4
        /*0070*/ 	.byte	0x02, 0x4c
        /*0072*/ 	.byte	0x01
	.zero		1


	//----- nvinfo : EIATTR_MERCURY_ISA_VERSION
	.align		4
        /*0074*/ 	.byte	0x03, 0x5f
        /*0076*/ 	.short	0x0101


	//----- nvinfo : EIATTR_COOP_GROUP_MASK_REGIDS
	.align		4
        /*0078*/ 	.byte	0x04, 0x29
        /*007a*/ 	.short	(.L_31 - .L_30)


	//   ....[0]....
.L_30:
        /*007c*/ 	.word	0xffffffff


	//   ....[1]....
        /*0080*/ 	.word	0xffffffff


	//   ....[2]....
        /*0084*/ 	.word	0xffffffff


	//   ....[3]....
        /*0088*/ 	.word	0xffffffff


	//   ....[4]....
        /*008c*/ 	.word	0xffffffff


	//   ....[5]....
        /*0090*/ 	.word	0xffffffff


	//   ....[6]....
        /*0094*/ 	.word	0xffffffff


	//   ....[7]....
        /*0098*/ 	.word	0xffffffff


	//   ....[8]....
        /*009c*/ 	.word	0xffffffff


	//   ....[9]....
        /*00a0*/ 	.word	0xffffffff


	//   ....[10]....
        /*00a4*/ 	.word	0xffffffff


	//   ....[11]....
        /*00a8*/ 	.word	0xffffffff


	//   ....[12]....
        /*00ac*/ 	.word	0xffffffff


	//   ....[13]....
        /*00b0*/ 	.word	0xffffffff


	//   ....[14]....
        /*00b4*/ 	.word	0xffffffff


	//   ....[15]....
        /*00b8*/ 	.word	0xffffffff


	//   ....[16]....
        /*00bc*/ 	.word	0xffffffff


	//   ....[17]....
        /*00c0*/ 	.word	0xffffffff


	//   ....[18]....
        /*00c4*/ 	.word	0xffffffff


	//   ....[19]....
        /*00c8*/ 	.word	0xffffffff


	//   ....[20]....
        /*00cc*/ 	.word	0x0500000e


	//   ....[21]....
        /*00d0*/ 	.word	0x0500000e


	//   ....[22]....
        /*00d4*/ 	.word	0x0500000e


	//   ....[23]....
        /*00d8*/ 	.word	0x0500000e


	//   ....[24]....
        /*00dc*/ 	.word	0x0500000e


	//   ....[25]....
        /*00e0*/ 	.word	0x0500000e


	//   ....[26]....
        /*00e4*/ 	.word	0x0500000e


	//   ....[27]....
        /*00e8*/ 	.word	0x0500000e


	//   ....[28]....
        /*00ec*/ 	.word	0x0500000e


	//   ....[29]....
        /*00f0*/ 	.word	0x0500000e


	//----- nvinfo : EIATTR_COOP_GROUP_INSTR_OFFSETS
	.align		4
.L_31:
        /*00f4*/ 	.byte	0x04, 0x28
        /*00f6*/ 	.short	(.L_33 - .L_32)


	//   ....[0]....
.L_32:
        /*00f8*/ 	.word	0x000007d0


	//   ....[1]....
        /*00fc*/ 	.word	0x00000800


	//   ....[2]....
        /*0100*/ 	.word	0x00000830


	//   ....[3]....
        /*0104*/ 	.word	0x00000860


	//   ....[4]....
        /*0108*/ 	.word	0x000008a0


	//   ....[5]....
        /*010c*/ 	.word	0x000009b0


	//   ....[6]....
        /*0110*/ 	.word	0x000009d0


	//   ....[7]....
        /*0114*/ 	.word	0x000009f0


	//   ....[8]....
        /*0118*/ 	.word	0x00000a10


	//   ....[9]....
        /*011c*/ 	.word	0x00000a30


	//   ....[10]....
        /*0120*/ 	.word	0x000011a0


	//   ....[11]....
        /*0124*/ 	.word	0x00001200


	//   ....[12]....
        /*0128*/ 	.word	0x00001220


	//   ....[13]....
        /*012c*/ 	.word	0x00001250


	//   ....[14]....
        /*0130*/ 	.word	0x00001270


	//   ....[15]....
        /*0134*/ 	.word	0x00001360


	//   ....[16]....
        /*0138*/ 	.word	0x00001380


	//   ....[17]....
        /*013c*/ 	.word	0x000013a0


	//   ....[18]....
        /*0140*/ 	.word	0x000013c0


	//   ....[19]....
        /*0144*/ 	.word	0x000013e0


	//   ....[20]....
        /*0148*/ 	.word	0x00001eb0


	//   ....[21]....
        /*014c*/ 	.word	0x00001f20


	//   ....[22]....
        /*0150*/ 	.word	0x00001f90


	//   ....[23]....
        /*0154*/ 	.word	0x00002000


	//   ....[24]....
        /*0158*/ 	.word	0x00002070


	//   ....[25]....
        /*015c*/ 	.word	0x000020f0


	//   ....[26]....
        /*0160*/ 	.word	0x00002160


	//   ....[27]....
        /*0164*/ 	.word	0x000021d0


	//   ....[28]....
        /*0168*/ 	.word	0x00002240


	//   ....[29]....
        /*016c*/ 	.word	0x000022b0


	//----- nvinfo : EIATTR_VRC_CTA_INIT_COUNT
	.align		4
.L_33:
        /*0170*/ 	.byte	0x02, 0x4a
	.zero		1
	.zero		1


	//----- nvinfo : EIATTR_EXIT_INSTR_OFFSETS
	.align		4
        /*0174*/ 	.byte	0x04, 0x1c
        /*0176*/ 	.short	(.L_35 - .L_34)


	//   ....[0]....
.L_34:
        /*0178*/ 	.word	0x00000040


	//   ....[1]....
        /*017c*/ 	.word	0x000015b0


	//   ....[2]....
        /*0180*/ 	.word	0x000018b0


	//   ....[3]....
        /*0184*/ 	.word	0x00001e50


	//----- nvinfo : EIATTR_CRS_STACK_SIZE
	.align		4
.L_35:
        /*0188*/ 	.byte	0x04, 0x1e
        /*018a*/ 	.short	(.L_37 - .L_36)
.L_36:
        /*018c*/ 	.word	0x00000000


	//----- nvinfo : EIATTR_CBANK_PARAM_SIZE
	.align		4
.L_37:
        /*0190*/ 	.byte	0x03, 0x19
        /*0192*/ 	.short	0x0021


	//----- nvinfo : EIATTR_PARAM_CBANK
	.align		4
        /*0194*/ 	.byte	0x04, 0x0a
        /*0196*/ 	.short	(.L_39 - .L_38)
	.align		4
.L_38:
        /*0198*/ 	.word	index@(.nv.constant0._ZN36_GLOBAL__N__660acd4c_4_k_cu_0ea0750e20ce_bwd_logits_kernelILi256EEEvPKfPKiPfiib)
        /*019c*/ 	.short	0x0380
        /*019e*/ 	.short	0x0021


	//----- nvinfo : EIATTR_SW_WAR
	.align		4
.L_39:
        /*01a0*/ 	.byte	0x04, 0x36
        /*01a2*/ 	.short	(.L_41 - .L_40)
.L_40:
        /*01a4*/ 	.word	0x00000008
.L_41:


//--------------------- .nv.info._ZN36_GLOBAL__N__660acd4c_4_k_cu_0ea0750e20ce_fwd_logits_kernelILi256EEEvPKfPKiPfii --------------------------
	.section	.nv.info._ZN36_GLOBAL__N__660acd4c_4_k_cu_0ea0750e20ce_fwd_logits_kernelILi256EEEvPKfPKiPfii,"",@"SHT_CUDA_INFO"
	.sectionflags	@""
	.align	4


	//----- nvinfo : EIATTR_CUDA_API_VERSION
	.align		4
        /*0000*/ 	.byte	0x04, 0x37
        /*0002*/ 	.short	(.L_43 - .L_42)
.L_42:
        /*0004*/ 	.word	0x00000082


	//----- nvinfo : EIATTR_KPARAM_INFO
	.align		4
.L_43:
        /*0008*/ 	.byte	0x04, 0x17
        /*000a*/ 	.short	(.L_45 - .L_44)
.L_44:
        /*000c*/ 	.word	0x00000000
        /*0010*/ 	.short	0x0004
        /*0012*/ 	.short	0x001c
        /*0014*/ 	.byte	0x00, 0xf0, 0x11, 0x00


	//----- nvinfo : EIATTR_KPARAM_INFO
	.align		4
.L_45:
        /*0018*/ 	.byte	0x04, 0x17
        /*001a*/ 	.short	(.L_47 - .L_46)
.L_46:
        /*001c*/ 	.word	0x00000000
        /*0020*/ 	.short	0x0003
        /*0022*/ 	.short	0x0018
        /*0024*/ 	.byte	0x00, 0xf0, 0x11, 0x00


	//----- nvinfo : EIATTR_KPARAM_INFO
	.align		4
.L_47:
        /*0028*/ 	.byte	0x04, 0x17
        /*002a*/ 	.short	(.L_49 - .L_48)
.L_48:
        /*002c*/ 	.word	0x00000000
        /*0030*/ 	.short	0x0002
        /*0032*/ 	.short	0x0010
        /*0034*/ 	.byte	0x00, 0xf5, 0x21, 0x00


	//----- nvinfo : EIATTR_KPARAM_INFO
	.align		4
.L_49:
        /*0038*/ 	.byte	0x04, 0x17
        /*003a*/ 	.short	(.L_51 - .L_50)
.L_50:
        /*003c*/ 	.word	0x00000000
        /*0040*/ 	.short	0x0001
        /*0042*/ 	.short	0x0008
        /*0044*/ 	.byte	0x00, 0xf5, 0x21, 0x00


	//----- nvinfo : EIATTR_KPARAM_INFO
	.align		4
.L_51:
        /*0048*/ 	.byte	0x04, 0x17
        /*004a*/ 	.short	(.L_53 - .L_52)
.L_52:
        /*004c*/ 	.word	0x00000000
        /*0050*/ 	.short	0x0000
        /*0052*/ 	.short	0x0000
        /*0054*/ 	.byte	0x00, 0xf5, 0x21, 0x00


	//----- nvinfo : EIATTR_SPARSE_MMA_MASK
	.align		4
.L_53:
        /*0058*/ 	.byte	0x03, 0x50
        /*005a*/ 	.short	0x0000


	//----- nvinfo : EIATTR_MAXREG_COUNT
	.align		4
        /*005c*/ 	.byte	0x03, 0x1b
        /*005e*/ 	.short	0x00ff


	//----- nvinfo : EIATTR_NUM_BARRIERS
	.align		4
        /*0060*/ 	.byte	0x02, 0x4c
        /*0062*/ 	.byte	0x01
	.zero		1


	//----- nvinfo : EIATTR_MERCURY_ISA_VERSION
	.align		4
        /*0064*/ 	.byte	0x03, 0x5f
        /*0066*/ 	.short	0x0101


	//----- nvinfo : EIATTR_COOP_GROUP_MASK_REGIDS
	.align		4
        /*0068*/ 	.byte	0x04, 0x29
        /*006a*/ 	.short	(.L_55 - .L_54)


	//   ....[0]....
.L_54:
        /*006c*/ 	.word	0xffffffff


	//   ....[1]....
        /*0070*/ 	.word	0xffffffff


	//   ....[2]....
        /*0074*/ 	.word	0xffffffff


	//   ....[3]....
        /*0078*/ 	.word	0xffffffff


	//   ....[4]....
        /*007c*/ 	.word	0xffffffff


	//   ....[5]....
        /*0080*/ 	.word	0xffffffff


	//   ....[6]....
        /*0084*/ 	.word	0xffffffff


	//   ....[7]....
        /*0088*/ 	.word	0xffffffff


	//   ....[8]....
        /*008c*/ 	.word	0xffffffff


	//   ....[9]....
        /*0090*/ 	.word	0xffffffff


	//   ....[10]....
        /*0094*/ 	.word	0xffffffff


	//   ....[11]....
        /*0098*/ 	.word	0xffffffff


	//   ....[12]....
        /*009c*/ 	.word	0xffffffff


	//   ....[13]....
        /*00a0*/ 	.word	0xffffffff


	//   ....[14]....
        /*00a4*/ 	.word	0xffffffff


	//   ....[15]....
        /*00a8*/ 	.word	0xffffffff


	//   ....[16]....
        /*00ac*/ 	.word	0xffffffff


	//   ....[17]....
        /*00b0*/ 	.word	0xffffffff


	//   ....[18]....
        /*00b4*/ 	.word	0xffffffff


	//   ....[19]....
        /*00b8*/ 	.word	0xffffffff


	//   ....[20]....
        /*00bc*/ 	.word	0x05000010


	//   ....[21]....
        /*00c0*/ 	.word	0x05000010


	//   ....[22]....
        /*00c4*/ 	.word	0x05000010


	//   ....[23]....
        /*00c8*/ 	.word	0x05000010


	//   ....[24]....
        /*00cc*/ 	.word	0x05000010


	//   ....[25]....
        /*00d0*/ 	.word	0x05000010


	//   ....[26]....
        /*00d4*/ 	.word	0x05000010


	//   ....[27]....
        /*00d8*/ 	.word	0x05000010


	//   ....[28]....
        /*00dc*/ 	.word	0x05000010


	//   ....[29]....
        /*00e0*/ 	.word	0x05000010


	//----- nvinfo : EIATTR_COOP_GROUP_INSTR_OFFSETS
	.align		4
.L_55:
        /*00e4*/ 	.byte	0x04, 0x28
        /*00e6*/ 	.short	(.L_57 - .L_56)


	//   ....[0]....
.L_56:
        /*00e8*/ 	.word	0x000007a0


	//   ....[1]....
        /*00ec*/ 	.word	0x00000800


	//   ....[2]....
        /*00f0*/ 	.word	0x00000830


	//   ....[3]....
        /*00f4*/ 	.word	0x00000870


	//   ....[4]....
        /*00f8*/ 	.word	0x00000890


	//   ....[5]....
        /*00fc*/ 	.word	0x00000980


	//   ....[6]....
        /*0100*/ 	.word	0x000009a0


	//   ....[7]....
        /*0104*/ 	.word	0x000009c0


	//   ....[8]....
        /*0108*/ 	.word	0x000009e0


	//   ....[9]....
        /*010c*/ 	.word	0x00000a00


	//   ....[10]....
        /*0110*/ 	.word	0x00001d30


	//   ....[11]....
        /*0114*/ 	.word	0x00001d90


	//   ....[12]....
        /*0118*/ 	.word	0x00001dc0


	//   ....[13]....
        /*011c*/ 	.word	0x00001e00


	//   ....[14]....
        /*0120*/ 	.word	0x00001e20


	//   ....[15]....
        /*0124*/ 	.word	0x00001f30


	//   ....[16]....
        /*0128*/ 	.word	0x00001f50


	//   ....[17]....
        /*012c*/ 	.word	0x00001f70


	//   ....[18]....
        /*0130*/ 	.word	0x00001f90


	//   ....[19]....
        /*0134*/ 	.word	0x00001fb0


	//   ....[20]....
        /*0138*/ 	.word	0x00002320


	//   ....[21]....
        /*013c*/ 	.word	0x00002390


	//   ....[22]....
        /*0140*/ 	.word	0x00002400


	//   ....[23]....
        /*0144*/ 	.word	0x00002470


	//   ....[24]....
        /*0148*/ 	.word	0x000024e0


	//   ....[25]....
        /*014c*/ 	.word	0x00002560


	//   ....[26]....
        /*0150*/ 	.word	0x000025d0


	//   ....[27]....
        /*0154*/ 	.word	0x00002640


	//   ....[28]....
        /*0158*/ 	.word	0x000026b0


	//   ....[29]....
        /*015c*/ 	.word	0x00002720


	//----- nvinfo : EIATTR_VRC_CTA_INIT_COUNT
	.align		4
.L_57:
        /*0160*/ 	.byte	0x02, 0x4a
	.zero		1
	.zero		1


	//----- nvinfo : EIATTR_EXIT_INSTR_OFFSETS
	.align		4
        /*0164*/ 	.byte	0x04, 0x1c
        /*0166*/ 	.short	(.L_59 - .L_58)


	//   ....[0]....
.L_58:
        /*0168*/ 	.word	0x00000040


	//   ....[1]....
        /*016c*/ 	.word	0x00002060


	//   ....[2]....
        /*0170*/ 	.word	0x000022c0


	//----- nvinfo : EIATTR_CRS_STACK_SIZE
	.align		4
.L_59:
        /*0174*/ 	.byte	0x04, 0x1e
        /*0176*/ 	.short	(.L_61 - .L_60)
.L_60:
        /*0178*/ 	.word	0x00000000


	//----- nvinfo : EIATTR_CBANK_PARAM_SIZE
	.align		4
.L_61:
        /*017c*/ 	.byte	0x03, 0x19
        /*017e*/ 	.short	0x0020


	//----- nvinfo : EIATTR_PARAM_CBANK
	.align		4
        /*0180*/ 	.byte	0x04, 0x0a
        /*0182*/ 	.short	(.L_63 - .L_62)
	.align		4
.L_62:
        /*0184*/ 	.word	index@(.nv.constant0._ZN36_GLOBAL__N__660acd4c_4_k_cu_0ea0750e20ce_fwd_logits_kernelILi256EEEvPKfPKiPfii)
        /*0188*/ 	.short	0x0380
        /*018a*/ 	.short	0x0020


	//----- nvinfo : EIATTR_SW_WAR
	.align		4
.L_63:
        /*018c*/ 	.byte	0x04, 0x36
        /*018e*/ 	.short	(.L_65 - .L_64)
.L_64:
        /*0190*/ 	.word	0x00000008
.L_65:


//--------------------- .nv.callgraph             --------------------------
	.section	.nv.callgraph,"",@"SHT_CUDA_CALLGRAPH"
	.align	4
	.sectionentsize	8
	.align		4
        /*0000*/ 	.word	0x00000000
	.align		4
        /*0004*/ 	.word	0xffffffff
	.align		4
        /*0008*/ 	.word	0x00000000
	.align		4
        /*000c*/ 	.word	0xfffffffe
	.align		4
        /*0010*/ 	.word	0x00000000
	.align		4
        /*0014*/ 	.word	0xfffffffd
	.align		4
        /*0018*/ 	.word	0x00000000
	.align		4
        /*001c*/ 	.word	0xfffffffc


//--------------------- .text._ZN36_GLOBAL__N__660acd4c_4_k_cu_0ea0750e20ce_bwd_logits_kernelILi256EEEvPKfPKiPfiib --------------------------
	.section	.text._ZN36_GLOBAL__N__660acd4c_4_k_cu_0ea0750e20ce_bwd_logits_kernelILi256EEEvPKfPKiPfiib,"ax",@progbits
	.align	128
.text._ZN36_GLOBAL__N__660acd4c_4_k_cu_0ea0750e20ce_bwd_logits_kernelILi256EEEvPKfPKiPfiib:
        .type           _ZN36_GLOBAL__N__660acd4c_4_k_cu_0ea0750e20ce_bwd_logits_kernelILi256EEEvPKfPKiPfiib,@function
        .size           _ZN36_GLOBAL__N__660acd4c_4_k_cu_0ea0750e20ce_bwd_logits_kernelILi256EEEvPKfPKiPfiib,(.L_x_100 - _ZN36_GLOBAL__N__660acd4c_4_k_cu_0ea0750e20ce_bwd_logits_kernelILi256EEEvPKfPKiPfiib)
        .other          _ZN36_GLOBAL__N__660acd4c_4_k_cu_0ea0750e20ce_bwd_logits_kernelILi256EEEvPKfPKiPfiib,@"STO_CUDA_ENTRY STV_DEFAULT"
_ZN36_GLOBAL__N__660acd4c_4_k_cu_0ea0750e20ce_bwd_logits_kernelILi256EEEvPKfPKiPfiib:
[----:B------:R-:W-:Y:S01]  /*0000*/  LDC R1, c[0x0][0x37c] ;  /* 0x0000df00ff017b82 */ /* 0x000fe20000000800 */
[----:B------:R-:W0:Y:S01]  /*0010*/  S2R R3, SR_CTAID.X ;  /* 0x0000000000037919 */ /* 0x000e220000002500 */
[----:B------:R-:W0:Y:S02]  /*0020*/  LDCU UR4, c[0x0][0x398] ;  /* 0x00007300ff0477ac */ /* 0x000e240008000800 */
[----:B0-----:R-:W-:-:S13]  /*0030*/  ISETP.GE.AND P0, PT, R3, UR4, PT ;  /* 0x0000000403007c0c */ /* 0x001fda000bf06270 */
[----:B------:R-:W-:Y:S05]  /*0040*/  @P0 EXIT ;  /* 0x000000000000094d */ /* 0x000fea0003800000 */
[----:B------:R-:W0:Y:S01]  /*0050*/  LDC.64 R4, c[0x0][0x388] ;  /* 0x0000e200ff047b82 */ /* 0x000e220000000a00 */
[----:B------:R-:W1:Y:S01]  /*0060*/  LDCU.64 UR6, c[0x0][0x358] ;  /* 0x00006b00ff0677ac */ /* 0x000e620008000a00 */
[----:B------:R-:W2:Y:S01]  /*0070*/  S2R R7, SR_TID.X ;  /* 0x0000000000077919 */ /* 0x000ea20000002100 */
[----:B------:R-:W3:Y:S01]  /*0080*/  LDCU UR4, c[0x0][0x39c] ;  /* 0x00007380ff0477ac */ /* 0x000ee20008000800 */
[----:B0-----:R-:W-:-:S05]  /*0090*/  IMAD.WIDE.U32 R4, R3, 0x4, R4 ;  /* 0x0000000403047825 */ /* 0x001fca00078e0004 */
[----:B-1----:R0:W5:Y:S01]  /*00a0*/  LDG.E.CONSTANT R2, desc[UR6][R4.64] ;  /* 0x0000000604027981 */ /* 0x002162000c1e9900 */
[----:B---3--:R-:W-:Y:S01]  /*00b0*/  IMAD R6, R3, UR4, RZ ;  /* 0x0000000403067c24 */ /* 0x008fe2000f8e02ff */
[----:B------:R-:W-:Y:S01]  /*00c0*/  BSSY.RECONVERGENT B0, `(.L_x_0) ;  /* 0x0000070000007945 */ /* 0x000fe20003800200 */
[----:B------:R-:W-:Y:S01]  /*00d0*/  IMAD.MOV.U32 R3, RZ, RZ, -0x800000 ;  /* 0xff800000ff037424 */ /* 0x000fe200078e00ff */
[----:B--2---:R-:W-:Y:S02]  /*00e0*/  ISETP.GE.AND P0, PT, R7, UR4, PT ;  /* 0x0000000407007c0c */ /* 0x004fe4000bf06270 */
[----:B------:R-:W-:-:S11]  /*00f0*/  SHF.R.S32.HI R8, RZ, 0x1f, R6 ;  /* 0x0000001fff087819 */ /* 0x000fd60000011406 */
[----:B0-----:R-:W-:Y:S05]  /*0100*/  @P0 BRA `(.L_x_1) ;  /* 0x0000000400ac0947 */ /* 0x001fea0003800000 */
[----:B------:R-:W-:Y:S01]  /*0110*/  LOP3.LUT R0, RZ, R7, RZ, 0x33, !PT ;  /* 0x00000007ff007212 */ /* 0x000fe200078e33ff */
[----:B------:R-:W-:Y:S01]  /*0120*/  BSSY.RECONVERGENT B1, `(.L_x_2) ;  /* 0x0000033000017945 */ /* 0x000fe20003800200 */
[----:B------:R-:W-:-:S03]  /*0130*/  IMAD.MOV.U32 R9, RZ, RZ, R7 ;  /* 0x000000ffff097224 */ /* 0x000fc600078e0007 */
[----:B------:R-:W-:-:S05]  /*0140*/  VIADD R3, R0, UR4 ;  /* 0x0000000400037c36 */ /* 0x000fca0008000000 */
[C---:B------:R-:W-:Y:S02]  /*0150*/  ISETP.GE.U32.AND P1, PT, R3.reuse, 0xf00, PT ;  /* 0x00000f000300780c */ /* 0x040fe40003f26070 */
[----:B------:R-:W-:Y:S01]  /*0160*/  LEA.HI R0, R3, 0x1, RZ, 0x18 ;  /* 0x0000000103007811 */ /* 0x000fe200078fc0ff */
[----:B------:R-:W-:-:S03]  /*0170*/  IMAD.MOV.U32 R3, RZ, RZ, -0x800000 ;  /* 0xff800000ff037424 */ /* 0x000fc600078e00ff */
[----:B------:R-:W-:-:S04]  /*0180*/  LOP3.LUT R20, R0, 0xf, RZ, 0xc0, !PT ;  /* 0x0000000f00147812 */ /* 0x000fc800078ec0ff */
[----:B------:R-:W-:-:S03]  /*0190*/  ISETP.NE.AND P0, PT, R20, RZ, PT ;  /* 0x000000ff1400720c */ /* 0x000fc60003f05270 */
[----:B------:R-:W-:Y:S10]  /*01a0*/  @!P1 BRA `(.L_x_3) ;  /* 0x0000000000a89947 */ /* 0x000ff40003800000 */
[----:B------:R-:W0:Y:S01]  /*01b0*/  LDCU.64 UR8, c[0x0][0x380] ;  /* 0x00007000ff0877ac */ /* 0x000e220008000a00 */
[----:B------:R-:W-:Y:S01]  /*01c0*/  IMAD.WIDE.U32 R4, R7, 0x4, RZ ;  /* 0x0000000407047825 */ /* 0x000fe200078e00ff */
[----:B------:R-:W-:Y:S02]  /*01d0*/  LOP3.LUT R13, R0, 0x1fffff0, RZ, 0xc0, !PT ;  /* 0x01fffff0000d7812 */ /* 0x000fe400078ec0ff */
[----:B------:R-:W-:Y:S01]  /*01e0*/  MOV R9, R7 ;  /* 0x0000000700097202 */ /* 0x000fe20000000f00 */
[----:B------:R-:W-:Y:S02]  /*01f0*/  IMAD.MOV.U32 R3, RZ, RZ, -0x800000 ;  /* 0xff800000ff037424 */ /* 0x000fe400078e00ff */
[----:B------:R-:W-:-:S04]  /*0200*/  IMAD.WIDE R4, R6, 0x4, R4 ;  /* 0x0000000406047825 */ /* 0x000fc800078e0204 */
[----:B------:R-:W-:Y:S01]  /*0210*/  IMAD.MOV R13, RZ, RZ, -R13 ;  /* 0x000000ffff0d7224 */ /* 0x000fe200078e0a0d */
[----:B0-----:R-:W-:-:S04]  /*0220*/  IADD3 R14, P1, PT, R4, UR8, RZ ;  /* 0x00000008040e7c10 */ /* 0x001fc8000ff3e0ff */
[----:B------:R-:W-:-:S04]  /*0230*/  IADD3 R14, P2, PT, R14, 0x2000, RZ ;  /* 0x000020000e0e7810 */ /* 0x000fc80007f5e0ff */
[----:B------:R-:W-:-:S09]  /*0240*/  IADD3.X R15, PT, PT, RZ, UR9, R5, P2, P1 ;  /* 0x00000009ff0f7c10 */ /* 0x000fd200097e2405 */
.L_x_4:
[----:B------:R-:W-:Y:S02]  /*0250*/  IMAD.MOV.U32 R4, RZ, RZ, R14 ;  /* 0x000000ffff047224 */ /* 0x000fe400078e000e */
[----:B------:R-:W-:-:S05]  /*0260*/  IMAD.MOV.U32 R5, RZ, RZ, R15 ;  /* 0x000000ffff057224 */ /* 0x000fca00078e000f */
[----:B------:R-:W2:Y:S04]  /*0270*/  LDG.E.CONSTANT R18, desc[UR6][R4.64+-0x2000] ;  /* 0xffe0000604127981 */ /* 0x000ea8000c1e9900 */
[----:B------:R-:W2:Y:S04]  /*0280*/  LDG.E.CONSTANT R21, desc[UR6][R4.64+-0x1c00] ;  /* 0xffe4000604157981 */ /* 0x000ea8000c1e9900 */
[----:B------:R-:W3:Y:S04]  /*0290*/  LDG.E.CONSTANT R22, desc[UR6][R4.64+-0x1800] ;  /* 0xffe8000604167981 */ /* 0x000ee8000c1e9900 */
[----:B------:R-:W3:Y:S04]  /*02a0*/  LDG.E.CONSTANT R23, desc[UR6][R4.64+-0x1400] ;  /* 0xffec000604177981 */ /* 0x000ee8000c1e9900 */
[----:B------:R-:W4:Y:S04]  /*02b0*/  LDG.E.CONSTANT R24, desc[UR6][R4.64+-0x1000] ;  /* 0xfff0000604187981 */ /* 0x000f28000c1e9900 */
        /* <DEDUP_REMOVED lines=8> */
[----:B------:R-:W4:Y:S01]  /*0340*/  LDG.E.CONSTANT R11, desc[UR6][R4.64+0x1400] ;  /* 0x00140006040b7981 */ /* 0x000f22000c1e9900 */
[----:B--2---:R-:W-:-:S03]  /*0350*/  FMNMX3 R21, R3, R18, R21, !PT ;  /* 0x0000001203157276 */ /* 0x004fc60007800015 */
[----:B------:R-:W2:Y:S04]  /*0360*/  LDG.E.CONSTANT R18, desc[UR6][R4.64+0x1800] ;  /* 0x0018000604127981 */ /* 0x000ea8000c1e9900 */
[----:B------:R-:W2:Y:S01]  /*0370*/  LDG.E.CONSTANT R3, desc[UR6][R4.64+0x1c00] ;  /* 0x001c000604037981 */ /* 0x000ea2000c1e9900 */
[----:B------:R-:W-:Y:S01]  /*0380*/  VIADD R13, R13, 0x10 ;  /* 0x000000100d0d7836 */ /* 0x000fe20000000000 */
[----:B---3--:R-:W-:Y:S02]  /*0390*/  FMNMX3 R21, R21, R22, R23, !PT ;  /* 0x0000001615157276 */ /* 0x008fe40007800017 */
[----:B------:R-:W-:Y:S02]  /*03a0*/  IADD3 R9, PT, PT, R9, 0x1000, RZ ;  /* 0x0000100009097810 */ /* 0x000fe40007ffe0ff */
[----:B------:R-:W-:-:S02]  /*03b0*/  ISETP.NE.AND P1, PT, R13, RZ, PT ;  /* 0x000000ff0d00720c */ /* 0x000fc40003f25270 */
[----:B----4-:R-:W-:-:S04]  /*03c0*/  FMNMX3 R21, R21, R24, R25, !PT ;  /* 0x0000001815157276 */ /* 0x010fc80007800019 */
[----:B------:R-:W-:-:S04]  /*03d0*/  FMNMX3 R16, R21, R16, R19, !PT ;  /* 0x0000001015107276 */ /* 0x000fc80007800013 */
[----:B------:R-:W-:-:S04]  /*03e0*/  FMNMX3 R14, R16, R17, R14, !PT ;  /* 0x00000011100e7276 */ /* 0x000fc8000780000e */
[----:B------:R-:W-:Y:S02]  /*03f0*/  FMNMX3 R10, R14, R15, R10, !PT ;  /* 0x0000000f0e0a7276 */ /* 0x000fe4000780000a */
[----:B------:R-:W-:-:S05]  /*0400*/  IADD3 R14, P2, PT, R4, 0x4000, RZ ;  /* 0x00004000040e7810 */ /* 0x000fca0007f5e0ff */
[----:B------:R-:W-:Y:S01]  /*0410*/  IMAD.X R15, RZ, RZ, R5, P2 ;  /* 0x000000ffff0f7224 */ /* 0x000fe200010e0605 */
[----:B------:R-:W-:-:S04]  /*0420*/  FMNMX3 R10, R10, R12, R11, !PT ;  /* 0x0000000c0a0a7276 */ /* 0x000fc8000780000b */
[----:B--2---:R-:W-:Y:S01]  /*0430*/  FMNMX3 R3, R10, R18, R3, !PT ;  /* 0x000000120a037276 */ /* 0x004fe20007800003 */
[----:B------:R-:W-:Y:S06]  /*0440*/  @P1 BRA `(.L_x_4) ;  /* 0xfffffffc00801947 */ /* 0x000fec000383ffff */
.L_x_3:
[----:B------:R-:W-:Y:S05]  /*0450*/  BSYNC.RECONVERGENT B1 ;  /* 0x0000000000017941 */ /* 0x000fea0003800200 */
.L_x_2:
[----:B------:R-:W-:Y:S05]  /*0460*/  @!P0 BRA `(.L_x_1) ;  /* 0x0000000000d48947 */ /* 0x000fea0003800000 */
[----:B------:R-:W0:Y:S01]  /*0470*/  LDC.64 R4, c[0x0][0x380] ;  /* 0x0000e000ff047b82 */ /* 0x000e220000000a00 */
[----:B------:R-:W-:Y:S01]  /*0480*/  ISETP.GE.U32.AND P0, PT, R20, 0x8, PT ;  /* 0x000000081400780c */ /* 0x000fe20003f06070 */
[----:B------:R-:W-:Y:S01]  /*0490*/  BSSY.RECONVERGENT B1, `(.L_x_5) ;  /* 0x0000014000017945 */ /* 0x000fe20003800200 */
[----:B------:R-:W-:-:S04]  /*04a0*/  LOP3.LUT R22, R0, 0x7, RZ, 0xc0, !PT ;  /* 0x0000000700167812 */ /* 0x000fc800078ec0ff */
[----:B------:R-:W-:Y:S02]  /*04b0*/  ISETP.NE.AND P1, PT, R22, RZ, PT ;  /* 0x000000ff1600720c */ /* 0x000fe40003f25270 */
[----:B0-----:R-:W-:-:S04]  /*04c0*/  LEA R10, P2, R6, R4, 0x2 ;  /* 0x00000004060a7211 */ /* 0x001fc800078410ff */
[----:B------:R-:W-:Y:S01]  /*04d0*/  LEA.HI.X R11, R6, R5, R8, 0x2, P2 ;  /* 0x00000005060b7211 */ /* 0x000fe200010f1408 */
[----:B------:R-:W-:Y:S08]  /*04e0*/  @!P0 BRA `(.L_x_6) ;  /* 0x0000000000388947 */ /* 0x000ff00003800000 */
[----:B------:R-:W-:-:S05]  /*04f0*/  IMAD.WIDE.U32 R12, R9, 0x4, R10 ;  /* 0x00000004090c7825 */ /* 0x000fca00078e000a */
[----:B------:R-:W2:Y:S04]  /*0500*/  LDG.E.CONSTANT R14, desc[UR6][R12.64] ;  /* 0x000000060c0e7981 */ /* 0x000ea8000c1e9900 */
[----:B------:R-:W2:Y:S04]  /*0510*/  LDG.E.CONSTANT R15, desc[UR6][R12.64+0x400] ;  /* 0x000400060c0f7981 */ /* 0x000ea8000c1e9900 */
[----:B------:R-:W3:Y:S04]  /*0520*/  LDG.E.CONSTANT R17, desc[UR6][R12.64+0x800] ;  /* 0x000800060c117981 */ /* 0x000ee8000c1e9900 */
[----:B------:R-:W3:Y:S04]  /*0530*/  LDG.E.CONSTANT R16, desc[UR6][R12.64+0xc00] ;  /* 0x000c00060c107981 */ /* 0x000ee8000c1e9900 */
[----:B------:R-:W4:Y:S04]  /*0540*/  LDG.E.CONSTANT R19, desc[UR6][R12.64+0x1000] ;  /* 0x001000060c137981 */ /* 0x000f28000c1e9900 */
[----:B------:R-:W4:Y:S04]  /*0550*/  LDG.E.CONSTANT R18, desc[UR6][R12.64+0x1400] ;  /* 0x001400060c127981 */ /* 0x000f28000c1e9900 */
[----:B------:R-:W4:Y:S04]  /*0560*/  LDG.E.CONSTANT R21, desc[UR6][R12.64+0x1800] ;  /* 0x001800060c157981 */ /* 0x000f28000c1e9900 */
[----:B------:R-:W4:Y:S01]  /*0570*/  LDG.E.CONSTANT R20, desc[UR6][R12.64+0x1c00] ;  /* 0x001c00060c147981 */ /* 0x000f22000c1e9900 */
[----:B------:R-:W-:Y:S01]  /*0580*/  VIADD R9, R9, 0x800 ;  /* 0x0000080009097836 */ /* 0x000fe20000000000 */
[----:B--2---:R-:W-:-:S04]  /*0590*/  FMNMX3 R14, R3, R14, R15, !PT ;  /* 0x0000000e030e7276 */ /* 0x004fc8000780000f */
[----:B---3--:R-:W-:-:S04]  /*05a0*/  FMNMX3 R14, R14, R17, R16, !PT ;  /* 0x000000110e0e7276 */ /* 0x008fc80007800010 */
[----:B----4-:R-:W-:-:S04]  /*05b0*/  FMNMX3 R14, R14, R19, R18, !PT ;  /* 0x000000130e0e7276 */ /* 0x010fc80007800012 */
[----:B------:R-:W-:-:S07]  /*05c0*/  FMNMX3 R3, R14, R21, R20, !PT ;  /* 0x000000150e037276 */ /* 0x000fce0007800014 */
.L_x_6:
[----:B------:R-:W-:Y:S05]  /*05d0*/  BSYNC.RECONVERGENT B1 ;  /* 0x0000000000017941 */ /* 0x000fea0003800200 */
.L_x_5:
[----:B------:R-:W-:Y:S05]  /*05e0*/  @!P1 BRA `(.L_x_1) ;  /* 0x0000000000749947 */ /* 0x000fea0003800000 */
[----:B------:R-:W-:Y:S01]  /*05f0*/  ISETP.GE.U32.AND P0, PT, R22, 0x4, PT ;  /* 0x000000041600780c */ /* 0x000fe20003f06070 */
[----:B------:R-:W-:Y:S01]  /*0600*/  BSSY.RECONVERGENT B1, `(.L_x_7) ;  /* 0x000000c000017945 */ /* 0x000fe20003800200 */
[----:B------:R-:W-:-:S04]  /*0610*/  LOP3.LUT R0, R0, 0x3, RZ, 0xc0, !PT ;  /* 0x0000000300007812 */ /* 0x000fc800078ec0ff */
[----:B------:R-:W-:-:S07]  /*0620*/  ISETP.NE.AND P1, PT, R0, RZ, PT ;  /* 0x000000ff0000720c */ /* 0x000fce0003f25270 */
[----:B------:R-:W-:Y:S06]  /*0630*/  @!P0 BRA `(.L_x_8) ;  /* 0x0000000000208947 */ /* 0x000fec0003800000 */
[----:B------:R-:W-:-:S05]  /*0640*/  IMAD.WIDE.U32 R10, R9, 0x4, R10 ;  /* 0x00000004090a7825 */ /* 0x000fca00078e000a */
[----:B------:R-:W2:Y:S04]  /*0650*/  LDG.E.CONSTANT R12, desc[UR6][R10.64] ;  /* 0x000000060a0c7981 */ /* 0x000ea8000c1e9900 */
[----:B------:R-:W2:Y:S04]  /*0660*/  LDG.E.CONSTANT R13, desc[UR6][R10.64+0x400] ;  /* 0x000400060a0d7981 */ /* 0x000ea8000c1e9900 */
[----:B------:R-:W3:Y:S04]  /*0670*/  LDG.E.CONSTANT R14, desc[UR6][R10.64+0x800] ;  /* 0x000800060a0e7981 */ /* 0x000ee8000c1e9900 */
[----:B------:R-:W3:Y:S01]  /*0680*/  LDG.E.CONSTANT R15, desc[UR6][R10.64+0xc00] ;  /* 0x000c00060a0f7981 */ /* 0x000ee2000c1e9900 */
[----:B------:R-:W-:Y:S01]  /*0690*/  VIADD R9, R9, 0x400 ;  /* 0x0000040009097836 */ /* 0x000fe20000000000 */
[----:B--2---:R-:W-:-:S04]  /*06a0*/  FMNMX3 R3, R3, R12, R13, !PT ;  /* 0x0000000c03037276 */ /* 0x004fc8000780000d */
[----:B---3--:R-:W-:-:S07]  /*06b0*/  FMNMX3 R3, R3, R14, R15, !PT ;  /* 0x0000000e03037276 */ /* 0x008fce000780000f */
.L_x_8:
[----:B------:R-:W-:Y:S05]  /*06c0*/  BSYNC.RECONVERGENT B1 ;  /* 0x0000000000017941 */ /* 0x000fea0003800200 */
.L_x_7:
[----:B------:R-:W-:Y:S05]  /*06d0*/  @!P1 BRA `(.L_x_1) ;  /* 0x0000000000389947 */ /* 0x000fea0003800000 */
[----:B------:R-:W-:-:S04]  /*06e0*/  IMAD.WIDE.U32 R10, R9, 0x4, RZ ;  /* 0x00000004090a7825 */ /* 0x000fc800078e00ff */
[----:B------:R-:W-:Y:S02]  /*06f0*/  IMAD.MOV R0, RZ, RZ, -R0 ;  /* 0x000000ffff007224 */ /* 0x000fe400078e0a00 */
[----:B------:R-:W-:-:S03]  /*0700*/  IMAD.WIDE R10, R6, 0x4, R10 ;  /* 0x00000004060a7825 */ /* 0x000fc600078e020a */
[----:B------:R-:W-:-:S05]  /*0710*/  IADD3 R9, P0, PT, R10, R4, RZ ;  /* 0x000000040a097210 */ /* 0x000fca0007f1e0ff */
[----:B------:R-:W-:-:S08]  /*0720*/  IMAD.X R10, R11, 0x1, R5, P0 ;  /* 0x000000010b0a7824 */ /* 0x000fd000000e0605 */
.L_x_9:
[----:B------:R-:W-:Y:S01]  /*0730*/  IMAD.MOV.U32 R4, RZ, RZ, R9 ;  /* 0x000000ffff047224 */ /* 0x000fe200078e0009 */
[----:B------:R-:W-:-:S05]  /*0740*/  MOV R5, R10 ;  /* 0x0000000a00057202 */ /* 0x000fca0000000f00 */
[----:B------:R-:W2:Y:S01]  /*0750*/  LDG.E.CONSTANT R4, desc[UR6][R4.64] ;  /* 0x0000000604047981 */ /* 0x000ea2000c1e9900 */
[----:B------:R-:W-:Y:S01]  /*0760*/  VIADD R0, R0, 0x1 ;  /* 0x0000000100007836 */ /* 0x000fe20000000000 */
[----:B------:R-:W-:-:S04]  /*0770*/  IADD3 R9, P1, PT, R9, 0x400, RZ ;  /* 0x0000040009097810 */ /* 0x000fc80007f3e0ff */
[----:B------:R-:W-:Y:S01]  /*0780*/  ISETP.NE.AND P0, PT, R0, RZ, PT ;  /* 0x000000ff0000720c */ /* 0x000fe20003f05270 */
[----:B------:R-:W-:Y:S01]  /*0790*/  IMAD.X R10, RZ, RZ, R10, P1 ;  /* 0x000000ffff0a7224 */ /* 0x000fe200008e060a */
[----:B--2---:R-:W-:-:S11]  /*07a0*/  FMNMX R3, R4, R3, !PT ;  /* 0x0000000304037209 */ /* 0x004fd60007800000 */
[----:B------:R-:W-:Y:S05]  /*07b0*/  @P0 BRA `(.L_x_9) ;  /* 0xfffffffc00dc0947 */ /* 0x000fea000383ffff */
.L_x_1:
[----:B------:R-:W-:Y:S05]  /*07c0*/  BSYNC.RECONVERGENT B0 ;  /* 0x0000000000007941 */ /* 0x000fea0003800200 */
.L_x_0:
[----:B------:R-:W0:Y:S02]  /*07d0*/  SHFL.DOWN PT, R0, R3, 0x10, 0x1f ;  /* 0x0a001f0003007f89 */ /* 0x000e2400000e0000 */
[----:B0-----:R-:W-:Y:S02]  /*07e0*/  FMNMX R4, R0, R3, !PT ;  /* 0x0000000300047209 */ /* 0x001fe40007800000 */
[----:B------:R-:W-:-:S03]  /*07f0*/  SHF.R.U32.HI R3, RZ, 0x5, R7 ;  /* 0x00000005ff037819 */ /* 0x000fc60000011607 */
[----:B------:R-:W0:Y:S02]  /*0800*/  SHFL.DOWN PT, R5, R4, 0x8, 0x1f ;  /* 0x09001f0004057f89 */ /* 0x000e2400000e0000 */
[----:B0-----:R-:W-:Y:S01]  /*0810*/  FMNMX R5, R4, R5, !PT ;  /* 0x0000000504057209 */ /* 0x001fe20007800000 */
[----:B------:R-:W-:-:S04]  /*0820*/  IMAD.MOV.U32 R4, RZ, RZ, -0x800000 ;  /* 0xff800000ff047424 */ /* 0x000fc800078e00ff */
[----:B------:R-:W0:Y:S02]  /*0830*/  SHFL.DOWN PT, R0, R5, 0x4, 0x1f ;  /* 0x08801f0005007f89 */ /* 0x000e2400000e0000 */
[----:B0-----:R-:W-:Y:S02]  /*0840*/  FMNMX R9, R5, R0, !PT ;  /* 0x0000000005097209 */ /* 0x001fe40007800000 */
[----:B------:R-:W-:-:S03]  /*0850*/  LOP3.LUT P0, R0, R7, 0x1f, RZ, 0xc0, !PT ;  /* 0x0000001f07007812 */ /* 0x000fc6000780c0ff */
[----:B------:R-:W0:Y:S10]  /*0860*/  SHFL.DOWN PT, R10, R9, 0x2, 0x1f ;  /* 0x08401f00090a7f89 */ /* 0x000e3400000e0000 */
[----:B------:R-:W1:Y:S01]  /*0870*/  @!P0 S2R R13, SR_CgaCtaId ;  /* 0x00000000000d8919 */ /* 0x000e620000008800 */
[----:B------:R-:W-:-:S02]  /*0880*/  @!P0 MOV R12, 0x400 ;  /* 0x00000400000c8802 */ /* 0x000fc40000000f00 */
[----:B0-----:R-:W-:-:S05]  /*0890*/  FMNMX R10, R9, R10, !PT ;  /* 0x0000000a090a7209 */ /* 0x001fca0007800000 */
[----:B------:R-:W0:Y:S01]  /*08a0*/  SHFL.DOWN PT, R11, R10, 0x1, 0x1f ;  /* 0x08201f000a0b7f89 */ /* 0x000e2200000e0000 */
[----:B-1----:R-:W-:-:S05]  /*08b0*/  @!P0 LEA R12, R13, R12, 0x18 ;  /* 0x0000000c0d0c8211 */ /* 0x002fca00078ec0ff */
[----:B------:R-:W-:Y:S01]  /*08c0*/  @!P0 IMAD R12, R3, 0x4, R12 ;  /* 0x00000004030c8824 */ /* 0x000fe200078e020c */
[----:B0-----:R-:W-:-:S05]  /*08d0*/  FMNMX R11, R10, R11, !PT ;  /* 0x0000000b0a0b7209 */ /* 0x001fca0007800000 */
[----:B------:R0:W-:Y:S01]  /*08e0*/  @!P0 STS [R12], R11 ;  /* 0x0000000b0c008388 */ /* 0x0001e20000000800 */
[----:B------:R-:W-:Y:S01]  /*08f0*/  BAR.SYNC.DEFER_BLOCKING 0x0 ;  /* 0x0000000000007b1d */ /* 0x000fe20000010000 */
[----:B------:R-:W-:-:S13]  /*0900*/  ISETP.GT.U32.AND P0, PT, R7, 0x1f, PT ;  /* 0x0000001f0700780c */ /* 0x000fda0003f04070 */
[----:B0-----:R-:W-:Y:S05]  /*0910*/  @P0 BRA `(.L_x_10) ;  /* 0x0000000000540947 */ /* 0x001fea0003800000 */
[----:B------:R-:W-:Y:S01]  /*0920*/  ISETP.GT.U32.AND P0, PT, R7, 0x7, PT ;  /* 0x000000070700780c */ /* 0x000fe20003f04070 */
[----:B------:R-:W-:-:S12]  /*0930*/  UMOV UR4, 0xffffffff ;  /* 0xffffffff00047882 */ /* 0x000fd80000000000 */
[----:B------:R-:W0:Y:S01]  /*0940*/  @!P0 S2R R5, SR_CgaCtaId ;  /* 0x0000000000058919 */ /* 0x000e220000008800 */
[----:B------:R-:W-:-:S04]  /*0950*/  @!P0 MOV R4, 0x400 ;  /* 0x0000040000048802 */ /* 0x000fc80000000f00 */
[----:B0-----:R-:W-:Y:S01]  /*0960*/  @!P0 LEA R10, R5, R4, 0x18 ;  /* 0x00000004050a8211 */ /* 0x001fe200078ec0ff */
[----:B------:R-:W-:-:S03]  /*0970*/  IMAD.MOV.U32 R4, RZ, RZ, -0x800000 ;  /* 0xff800000ff047424 */ /* 0x000fc600078e00ff */
[----:B------:R-:W-:-:S05]  /*0980*/  @!P0 LEA R5, R7, R10, 0x2 ;  /* 0x0000000a07058211 */ /* 0x000fca00078e10ff */
[----:B------:R0:W1:Y:S01]  /*0990*/  @!P0 LDS R4, [R5] ;  /* 0x0000000005048984 */ /* 0x0000620000000800 */
[----:B------:R-:W-:Y:S05]  /*09a0*/  BRA.DIV UR4, `(.L_x_11) ;  /* 0x00000016042c7947 */ /* 0x000fea000b800000 */
[----:B01----:R-:W0:Y:S02]  /*09b0*/  SHFL.DOWN PT, R5, R4, 0x10, 0x1f ;  /* 0x0a001f0004057f89 */ /* 0x003e2400000e0000 */
[----:B0-----:R-:W-:-:S05]  /*09c0*/  FMNMX R5, R5, R4, !PT ;  /* 0x0000000405057209 */ /* 0x001fca0007800000 */
[----:B------:R-:W0:Y:S02]  /*09d0*/  SHFL.DOWN PT, R10, R5, 0x8, 0x1f ;  /* 0x09001f00050a7f89 */ /* 0x000e2400000e0000 */
[----:B0-----:R-:W-:-:S05]  /*09e0*/  FMNMX R10, R5, R10, !PT ;  /* 0x0000000a050a7209 */ /* 0x001fca0007800000 */
[----:B------:R-:W0:Y:S02]  /*09f0*/  SHFL.DOWN PT, R9, R10, 0x4, 0x1f ;  /* 0x08801f000a097f89 */ /* 0x000e2400000e0000 */
[----:B0-----:R-:W-:-:S05]  /*0a00*/  FMNMX R9, R10, R9, !PT ;  /* 0x000000090a097209 */ /* 0x001fca0007800000 */
[----:B------:R-:W0:Y:S02]  /*0a10*/  SHFL.DOWN PT, R12, R9, 0x2, 0x1f ;  /* 0x08401f00090c7f89 */ /* 0x000e2400000e0000 */
[----:B0-----:R-:W-:-:S05]  /*0a20*/  FMNMX R12, R9, R12, !PT ;  /* 0x0000000c090c7209 */ /* 0x001fca0007800000 */
[----:B------:R0:W1:Y:S02]  /*0a30*/  SHFL.DOWN PT, R11, R12, 0x1, 0x1f ;  /* 0x08201f000c0b7f89 */ /* 0x00006400000e0000 */
.L_x_41:
[----:B------:R-:W-:Y:S02]  /*0a40*/  ISETP.NE.AND P0, PT, R7, RZ, PT ;  /* 0x000000ff0700720c */ /* 0x000fe40003f05270 */
[----:B-1----:R-:W-:-:S04]  /*0a50*/  FMNMX R11, R12, R11, !PT ;  /* 0x0000000b0c0b7209 */ /* 0x002fc80007800000 */
[----:B------:R-:W-:-:S07]  /*0a60*/  FSEL R4, R11, -INF , !P0 ;  /* 0xff8000000b047808 */ /* 0x000fce0004000000 */
.L_x_10:
[----:B------:R-:W-:Y:S05]  /*0a70*/  WARPSYNC.ALL ;  /* 0x0000000000007948 */ /* 0x000fea0003800000 */
[----:B------:R-:W1:Y:S01]  /*0a80*/  S2R R9, SR_CgaCtaId ;  /* 0x0000000000097919 */ /* 0x000e620000008800 */
[----:B------:R-:W2:Y:S01]  /*0a90*/  LDCU UR8, c[0x0][0x39c] ;  /* 0x00007380ff0877ac */ /* 0x000ea20008000800 */
[----:B------:R-:W-:Y:S01]  /*0aa0*/  BAR.SYNC.DEFER_BLOCKING 0x0 ;  /* 0x0000000000007b1d */ /* 0x000fe20000010000 */
[----:B------:R-:W-:Y:S01]  /*0ab0*/  ISETP.NE.AND P0, PT, R7, RZ, PT ;  /* 0x000000ff0700720c */ /* 0x000fe20003f05270 */
[----:B------:R-:W-:Y:S01]  /*0ac0*/  IMAD.MOV.U32 R16, RZ, RZ, RZ ;  /* 0x000000ffff107224 */ /* 0x000fe200078e00ff */
[----:B0-----:R-:W-:-:S03]  /*0ad0*/  MOV R12, 0x400 ;  /* 0x00000400000c7802 */ /* 0x001fc60000000f00 */
[----:B------:R-:W-:Y:S01]  /*0ae0*/  BSSY.RECONVERGENT B0, `(.L_x_12) ;  /* 0x000006b000007945 */ /* 0x000fe20003800200 */
[----:B-1----:R-:W-:-:S07]  /*0af0*/  LEA R13, R9, R12, 0x18 ;  /* 0x0000000c090d7211 */ /* 0x002fce00078ec0ff */
[----:B------:R0:W-:Y:S01]  /*0b00*/  @!P0 STS [R13+0x20], R4 ;  /* 0x000020040d008388 */ /* 0x0001e20000000800 */
[----:B------:R-:W-:Y:S01]  /*0b10*/  BAR.SYNC.DEFER_BLOCKING 0x0 ;  /* 0x0000000000007b1d */ /* 0x000fe20000010000 */
[----:B--2---:R-:W-:-:S13]  /*0b20*/  ISETP.GE.AND P0, PT, R7, UR8, PT ;  /* 0x0000000807007c0c */ /* 0x004fda000bf06270 */
[----:B0-----:R-:W-:Y:S05]  /*0b30*/  @P0 BRA `(.L_x_13) ;  /* 0x0000000400940947 */ /* 0x001fea0003800000 */
[----:B------:R0:W1:Y:S01]  /*0b40*/  LDS R14, [R13+0x20] ;  /* 0x000020000d0e7984 */ /* 0x0000620000000800 */
[----:B------:R-:W-:Y:S01]  /*0b50*/  LOP3.LUT R4, RZ, R7, RZ, 0x33, !PT ;  /* 0x00000007ff047212 */ /* 0x000fe200078e33ff */
[----:B------:R-:W-:Y:S01]  /*0b60*/  BSSY.RECONVERGENT B1, `(.L_x_14) ;  /* 0x000002a000017945 */ /* 0x000fe20003800200 */
[----:B------:R-:W-:Y:S02]  /*0b70*/  IMAD.MOV.U32 R16, RZ, RZ, RZ ;  /* 0x000000ffff107224 */ /* 0x000fe400078e00ff */
[----:B------:R-:W-:Y:S02]  /*0b80*/  IMAD.MOV.U32 R15, RZ, RZ, R7 ;  /* 0x000000ffff0f7224 */ /* 0x000fe400078e0007 */
[----:B------:R-:W-:-:S05]  /*0b90*/  VIADD R10, R4, UR8 ;  /* 0x00000008040a7c36 */ /* 0x000fca0008000000 */
[C---:B------:R-:W-:Y:S02]  /*0ba0*/  LOP3.LUT R4, R10.reuse, 0x300, RZ, 0xc0, !PT ;  /* 0x000003000a047812 */ /* 0x040fe400078ec0ff */
[----:B------:R-:W-:Y:S02]  /*0bb0*/  ISETP.GE.U32.AND P0, PT, R10, 0x300, PT ;  /* 0x000003000a00780c */ /* 0x000fe40003f06070 */
[----:B------:R-:W-:-:S13]  /*0bc0*/  ISETP.NE.AND P1, PT, R4, 0x300, PT ;  /* 0x000003000400780c */ /* 0x000fda0003f25270 */
[----:B0-----:R-:W-:Y:S05]  /*0bd0*/  @!P1 BRA `(.L_x_15) ;  /* 0x0000000000889947 */ /* 0x001fea0003800000 */
[----:B------:R-:W0:Y:S01]  /*0be0*/  LDCU.64 UR4, c[0x0][0x390] ;  /* 0x00007200ff0477ac */ /* 0x000e220008000a00 */
[----:B------:R-:W-:Y:S01]  /*0bf0*/  IMAD.WIDE.U32 R4, R7, 0x4, RZ ;  /* 0x0000000407047825 */ /* 0x000fe200078e00ff */
[----:B------:R-:W-:Y:S01]  /*0c00*/  LEA.HI R10, R10, 0x1, RZ, 0x18 ;  /* 0x000000010a0a7811 */ /* 0x000fe200078fc0ff */
[----:B------:R-:W2:Y:S02]  /*0c10*/  LDCU.64 UR10, c[0x0][0x380] ;  /* 0x00007000ff0a77ac */ /* 0x000ea40008000a00 */
[----:B------:R-:W-:Y:S01]  /*0c20*/  IMAD.MOV.U32 R16, RZ, RZ, RZ ;  /* 0x000000ffff107224 */ /* 0x000fe200078e00ff */
[----:B------:R-:W-:Y:S01]  /*0c30*/  LOP3.LUT R10, R10, 0x3, RZ, 0xc0, !PT ;  /* 0x000000030a0a7812 */ /* 0x000fe200078ec0ff */
[----:B------:R-:W-:Y:S01]  /*0c40*/  IMAD.WIDE R4, R6, 0x4, R4 ;  /* 0x0000000406047825 */ /* 0x000fe200078e0204 */
[----:B------:R-:W-:-:S03]  /*0c50*/  MOV R15, R7 ;  /* 0x00000007000f7202 */ /* 0x000fc60000000f00 */
[----:B------:R-:W-:Y:S01]  /*0c60*/  IMAD.MOV R10, RZ, RZ, -R10 ;  /* 0x000000ffff0a7224 */ /* 0x000fe200078e0a0a */
[C---:B0-----:R-:W-:Y:S02]  /*0c70*/  IADD3 R20, P1, PT, R4.reuse, UR4, RZ ;  /* 0x0000000404147c10 */ /* 0x041fe4000ff3e0ff */
[----:B--2---:R-:W-:Y:S02]  /*0c80*/  IADD3 R18, P2, PT, R4, UR10, RZ ;  /* 0x0000000a04127c10 */ /* 0x004fe4000ff5e0ff */
[C---:B------:R-:W-:Y:S02]  /*0c90*/  IADD3.X R21, PT, PT, R5.reuse, UR5, RZ, P1, !PT ;  /* 0x0000000505157c10 */ /* 0x040fe40008ffe4ff */
[----:B------:R-:W-:-:S09]  /*0ca0*/  IADD3.X R19, PT, PT, R5, UR11, RZ, P2, !PT ;  /* 0x0000000b05137c10 */ /* 0x000fd200097fe4ff */
.L_x_16:
[----:B0-----:R-:W-:Y:S02]  /*0cb0*/  IMAD.MOV.U32 R5, RZ, RZ, R19 ;  /* 0x000000ffff057224 */ /* 0x001fe400078e0013 */
[----:B------:R-:W-:-:S05]  /*0cc0*/  IMAD.MOV.U32 R4, RZ, RZ, R18 ;  /* 0x000000ffff047224 */ /* 0x000fca00078e0012 */
[----:B------:R0:W1:Y:S01]  /*0cd0*/  LDG.E.CONSTANT R5, desc[UR6][R4.64] ;  /* 0x0000000604057981 */ /* 0x000062000c1e9900 */
[----:B------:R-:W-:Y:S01]  /*0ce0*/  IADD3 R10, PT, PT, R10, 0x1, RZ ;  /* 0x000000010a0a7810 */ /* 0x000fe20007ffe0ff */
[----:B------:R-:W-:Y:S01]  /*0cf0*/  VIADD R15, R15, 0x100 ;  /* 0x000001000f0f7836 */ /* 0x000fe20000000000 */
[----:B------:R-:W-:-:S05]  /*0d00*/  IADD3 R18, P3, PT, R18, 0x400, RZ ;  /* 0x0000040012127810 */ /* 0x000fca0007f7e0ff */
[----:B------:R-:W-:Y:S02]  /*0d10*/  IMAD.X R19, RZ, RZ, R19, P3 ;  /* 0x000000ffff137224 */ /* 0x000fe400018e0613 */
[----:B0-----:R-:W-:Y:S01]  /*0d20*/  IMAD.MOV.U32 R4, RZ, RZ, R20 ;  /* 0x000000ffff047224 */ /* 0x001fe200078e0014 */
[----:B------:R-:W-:Y:S01]  /*0d30*/  IADD3 R20, P2, PT, R20, 0x400, RZ ;  /* 0x0000040014147810 */ /* 0x000fe20007f5e0ff */
[----:B-1----:R-:W-:Y:S01]  /*0d40*/  FADD R11, -R14, R5 ;  /* 0x000000050e0b7221 */ /* 0x002fe20000000100 */
[----:B------:R-:W-:-:S03]  /*0d50*/  IMAD.MOV.U32 R5, RZ, RZ, R21 ;  /* 0x000000ffff057224 */ /* 0x000fc600078e0015 */
[----:B------:R-:W-:Y:S02]  /*0d60*/  IMAD.X R21, RZ, RZ, R21, P2 ;  /* 0x000000ffff157224 */ /* 0x000fe400010e0615 */
[----:B------:R-:W-:-:S05]  /*0d70*/  FMUL R11, R11, 1.4426950216293334961 ;  /* 0x3fb8aa3b0b0b7820 */ /* 0x000fca0000400000 */
[----:B------:R-:W-:-:S13]  /*0d80*/  FSETP.GEU.AND P1, PT, R11, -126, PT ;  /* 0xc2fc00000b00780b */ /* 0x000fda0003f2e000 */
[----:B------:R-:W-:-:S04]  /*0d90*/  @!P1 FMUL R11, R11, 0.5 ;  /* 0x3f0000000b0b9820 */ /* 0x000fc80000400000 */
[----:B------:R-:W0:Y:S02]  /*0da0*/  MUFU.EX2 R17, R11 ;  /* 0x0000000b00117308 */ /* 0x000e240000000800 */
[----:B0-----:R-:W-:Y:S01]  /*0db0*/  @!P1 FMUL R17, R17, R17 ;  /* 0x0000001111119220 */ /* 0x001fe20000400000 */
[----:B------:R-:W-:-:S03]  /*0dc0*/  ISETP.NE.AND P1, PT, R10, RZ, PT ;  /* 0x000000ff0a00720c */ /* 0x000fc60003f25270 */
[----:B------:R-:W-:Y:S01]  /*0dd0*/  FADD R16, R17, R16 ;  /* 0x0000001011107221 */ /* 0x000fe20000000000 */
[----:B------:R0:W-:Y:S09]  /*0de0*/  STG.E desc[UR6][R4.64], R17 ;  /* 0x0000001104007986 */ /* 0x0001f2000c101906 */
[----:B------:R-:W-:Y:S05]  /*0df0*/  @P1 BRA `(.L_x_16) ;  /* 0xfffffffc00ac1947 */ /* 0x000fea000383ffff */
.L_x_15:
[----:B------:R-:W-:Y:S05]  /*0e00*/  BSYNC.RECONVERGENT B1 ;  /* 0x0000000000017941 */ /* 0x000fea0003800200 */
.L_x_14:
[----:B------:R-:W-:Y:S05]  /*0e10*/  @!P0 BRA `(.L_x_13) ;  /* 0x0000000000dc8947 */ /* 0x000fea0003800000 */
[----:B------:R-:W2:Y:S01]  /*0e20*/  LDCU.64 UR4, c[0x0][0x380] ;  /* 0x00007000ff0477ac */ /* 0x000ea20008000a00 */
[----:B0-----:R-:W-:Y:S01]  /*0e30*/  IMAD.WIDE.U32 R4, R15, 0x4, RZ ;  /* 0x000000040f047825 */ /* 0x001fe200078e00ff */
[----:B------:R-:W0:Y:S03]  /*0e40*/  LDCU.64 UR10, c[0x0][0x390] ;  /* 0x00007200ff0a77ac */ /* 0x000e260008000a00 */
[----:B------:R-:W-:-:S03]  /*0e50*/  IMAD.WIDE R4, R6, 0x4, R4 ;  /* 0x0000000406047825 */ /* 0x000fc600078e0204 */
[----:B------:R-:W-:-:S05]  /*0e60*/  IADD3 R17, P0, PT, R4, 0x800, RZ ;  /* 0x0000080004117810 */ /* 0x000fca0007f1e0ff */
[----:B------:R-:W-:Y:S01]  /*0e70*/  IMAD.X R18, RZ, RZ, R5, P0 ;  /* 0x000000ffff127224 */ /* 0x000fe200000e0605 */
[C---:B--2---:R-:W-:Y:S02]  /*0e80*/  IADD3 R4, P1, PT, R17.reuse, UR4, RZ ;  /* 0x0000000411047c10 */ /* 0x044fe4000ff3e0ff */
[----:B0-----:R-:W-:Y:S02]  /*0e90*/  IADD3 R17, P2, PT, R17, UR10, RZ ;  /* 0x0000000a11117c10 */ /* 0x001fe4000ff5e0ff */
[C---:B------:R-:W-:Y:S02]  /*0ea0*/  IADD3.X R5, PT, PT, R18.reuse, UR5, RZ, P1, !PT ;  /* 0x0000000512057c10 */ /* 0x040fe40008ffe4ff */
[----:B------:R-:W-:-:S09]  /*0eb0*/  IADD3.X R18, PT, PT, R18, UR11, RZ, P2, !PT ;  /* 0x0000000b12127c10 */ /* 0x000fd200097fe4ff */
.L_x_17:
[----:B--2---:R-:W1:Y:S04]  /*0ec0*/  LDG.E.CONSTANT R11, desc[UR6][R4.64+-0x800] ;  /* 0xfff80006040b7981 */ /* 0x004e68000c1e9900 */
[----:B------:R-:W2:Y:S04]  /*0ed0*/  LDG.E.CONSTANT R19, desc[UR6][R4.64+-0x400] ;  /* 0xfffc000604137981 */ /* 0x000ea8000c1e9900 */
[----:B------:R-:W3:Y:S04]  /*0ee0*/  LDG.E.CONSTANT R21, desc[UR6][R4.64] ;  /* 0x0000000604157981 */ /* 0x000ee8000c1e9900 */
[----:B------:R-:W4:Y:S01]  /*0ef0*/  LDG.E.CONSTANT R23, desc[UR6][R4.64+0x400] ;  /* 0x0004000604177981 */ /* 0x000f22000c1e9900 */
[----:B------:R-:W-:-:S02]  /*0f00*/  VIADD R15, R15, 0x400 ;  /* 0x000004000f0f7836 */ /* 0x000fc40000000000 */
[C---:B-1----:R-:W-:Y:S01]  /*0f10*/  FADD R11, -R14.reuse, R11 ;  /* 0x0000000b0e0b7221 */ /* 0x042fe20000000100 */
[----:B--2---:R-:W-:-:S03]  /*0f20*/  FADD R19, -R14, R19 ;  /* 0x000000130e137221 */ /* 0x004fc60000000100 */
[----:B------:R-:W-:Y:S01]  /*0f30*/  FMUL R11, R11, 1.4426950216293334961 ;  /* 0x3fb8aa3b0b0b7820 */ /* 0x000fe20000400000 */
[----:B---3--:R-:W-:Y:S01]  /*0f40*/  FADD R21, -R14, R21 ;  /* 0x000000150e157221 */ /* 0x008fe20000000100 */
[----:B------:R-:W-:-:S03]  /*0f50*/  FMUL R10, R19, 1.4426950216293334961 ;  /* 0x3fb8aa3b130a7820 */ /* 0x000fc60000400000 */
[----:B------:R-:W-:Y:S01]  /*0f60*/  FSETP.GEU.AND P0, PT, R11, -126, PT ;  /* 0xc2fc00000b00780b */ /* 0x000fe20003f0e000 */
[----:B----4-:R-:W-:Y:S01]  /*0f70*/  FADD R23, -R14, R23 ;  /* 0x000000170e177221 */ /* 0x010fe20000000100 */
[----:B------:R-:W-:Y:S01]  /*0f80*/  FMUL R20, R21, 1.4426950216293334961 ;  /* 0x3fb8aa3b15147820 */ /* 0x000fe20000400000 */
[----:B------:R-:W-:Y:S02]  /*0f90*/  FSETP.GEU.AND P1, PT, R10, -126, PT ;  /* 0xc2fc00000a00780b */ /* 0x000fe40003f2e000 */
[----:B------:R-:W-:Y:S02]  /*0fa0*/  FMUL R22, R23, 1.4426950216293334961 ;  /* 0x3fb8aa3b17167820 */ /* 0x000fe40000400000 */
[----:B------:R-:W-:-:S03]  /*0fb0*/  FSETP.GEU.AND P2, PT, R20, -126, PT ;  /* 0xc2fc00001400780b */ /* 0x000fc60003f4e000 */
[----:B------:R-:W-:-:S03]  /*0fc0*/  FSETP.GEU.AND P3, PT, R22, -126, PT ;  /* 0xc2fc00001600780b */ /* 0x000fc60003f6e000 */
[----:B------:R-:W-:-:S03]  /*0fd0*/  @!P0 FMUL R11, R11, 0.5 ;  /* 0x3f0000000b0b8820 */ /* 0x000fc60000400000 */
[----:B------:R-:W-:Y:S01]  /*0fe0*/  @!P1 FMUL R10, R10, 0.5 ;  /* 0x3f0000000a0a9820 */ /* 0x000fe20000400000 */
[----:B------:R0:W1:Y:S03]  /*0ff0*/  MUFU.EX2 R19, R11 ;  /* 0x0000000b00137308 */ /* 0x0000660000000800 */
[----:B------:R-:W-:-:S03]  /*1000*/  @!P2 FMUL R20, R20, 0.5 ;  /* 0x3f0000001414a820 */ /* 0x000fc60000400000 */
[----:B------:R-:W-:Y:S02]  /*1010*/  @!P3 FMUL R22, R22, 0.5 ;  /* 0x3f0000001616b820 */ /* 0x000fe40000400000 */
[----:B------:R2:W3:Y:S01]  /*1020*/  MUFU.EX2 R21, R10 ;  /* 0x0000000a00157308 */ /* 0x0004e20000000800 */
[----:B0-----:R-:W-:-:S07]  /*1030*/  MOV R11, R18 ;  /* 0x00000012000b7202 */ /* 0x001fce0000000f00 */
[----:B------:R-:W0:Y:S01]  /*1040*/  MUFU.EX2 R23, R20 ;  /* 0x0000001400177308 */ /* 0x000e220000000800 */
[----:B-1----:R-:W-:Y:S01]  /*1050*/  @!P0 FMUL R19, R19, R19 ;  /* 0x0000001313138220 */ /* 0x002fe20000400000 */
[----:B--2---:R-:W-:Y:S01]  /*1060*/  IMAD.MOV.U32 R10, RZ, RZ, R17 ;  /* 0x000000ffff0a7224 */ /* 0x004fe200078e0011 */
[----:B------:R-:W-:Y:S02]  /*1070*/  ISETP.GE.AND P0, PT, R15, UR8, PT ;  /* 0x000000080f007c0c */ /* 0x000fe4000bf06270 */
[----:B------:R-:W-:Y:S02]  /*1080*/  FADD R16, R19, R16 ;  /* 0x0000001013107221 */ /* 0x000fe40000000000 */
[----:B------:R2:W-:Y:S01]  /*1090*/  STG.E desc[UR6][R10.64+-0x800], R19 ;  /* 0xfff800130a007986 */ /* 0x0005e2000c101906 */
[----:B------:R-:W1:Y:S01]  /*10a0*/  MUFU.EX2 R25, R22 ;  /* 0x0000001600197308 */ /* 0x000e620000000800 */
[----:B---3--:R-:W-:Y:S01]  /*10b0*/  @!P1 FMUL R21, R21, R21 ;  /* 0x0000001515159220 */ /* 0x008fe20000400000 */
[----:B------:R-:W-:-:S03]  /*10c0*/  IADD3 R4, P1, PT, R4, 0x1000, RZ ;  /* 0x0000100004047810 */ /* 0x000fc60007f3e0ff */
[----:B------:R-:W-:Y:S01]  /*10d0*/  FADD R16, R16, R21 ;  /* 0x0000001510107221 */ /* 0x000fe20000000000 */
[----:B------:R2:W-:Y:S01]  /*10e0*/  STG.E desc[UR6][R10.64+-0x400], R21 ;  /* 0xfffc00150a007986 */ /* 0x0005e2000c101906 */
[----:B------:R-:W-:Y:S02]  /*10f0*/  IMAD.X R5, RZ, RZ, R5, P1 ;  /* 0x000000ffff057224 */ /* 0x000fe400008e0605 */
[----:B0-----:R-:W-:Y:S01]  /*1100*/  @!P2 FMUL R23, R23, R23 ;  /* 0x000000171717a220 */ /* 0x001fe20000400000 */
[----:B------:R-:W-:-:S03]  /*1110*/  IADD3 R17, P2, PT, R10, 0x1000, RZ ;  /* 0x000010000a117810 */ /* 0x000fc60007f5e0ff */
[----:B------:R-:W-:Y:S01]  /*1120*/  FADD R16, R16, R23 ;  /* 0x0000001710107221 */ /* 0x000fe20000000000 */
[----:B------:R2:W-:Y:S01]  /*1130*/  STG.E desc[UR6][R10.64], R23 ;  /* 0x000000170a007986 */ /* 0x0005e2000c101906 */
[----:B------:R-:W-:Y:S02]  /*1140*/  IMAD.X R18, RZ, RZ, R11, P2 ;  /* 0x000000ffff127224 */ /* 0x000fe400010e060b */
[----:B-1----:R-:W-:-:S04]  /*1150*/  @!P3 FMUL R25, R25, R25 ;  /* 0x000000191919b220 */ /* 0x002fc80000400000 */
[----:B------:R-:W-:Y:S01]  /*1160*/  FADD R16, R16, R25 ;  /* 0x0000001910107221 */ /* 0x000fe20000000000 */
[----:B------:R2:W-:Y:S01]  /*1170*/  STG.E desc[UR6][R10.64+0x400], R25 ;  /* 0x000400190a007986 */ /* 0x0005e2000c101906 */
[----:B------:R-:W-:Y:S05]  /*1180*/  @!P0 BRA `(.L_x_17) ;  /* 0xfffffffc004c8947 */ /* 0x000fea000383ffff */
.L_x_13:
[----:B------:R-:W-:Y:S05]  /*1190*/  BSYNC.RECONVERGENT B0 ;  /* 0x0000000000007941 */ /* 0x000fea0003800200 */
.L_x_12:
[----:B0-----:R-:W0:Y:S01]  /*11a0*/  SHFL.DOWN PT, R5, R16, 0x10, 0x1f ;  /* 0x0a001f0010057f89 */ /* 0x001e2200000e0000 */
[----:B------:R-:W-:-:S13]  /*11b0*/  ISETP.NE.AND P0, PT, R0, RZ, PT ;  /* 0x000000ff0000720c */ /* 0x000fda0003f05270 */
[----:B------:R-:W-:-:S05]  /*11c0*/  @!P0 VIADD R0, R12, 0x24 ;  /* 0x000000240c008836 */ /* 0x000fca0000000000 */
[----:B------:R-:W-:Y:S01]  /*11d0*/  @!P0 LEA R0, R9, R0, 0x18 ;  /* 0x0000000009008211 */ /* 0x000fe200078ec0ff */
[----:B0-----:R-:W-:-:S04]  /*11e0*/  FADD R5, R5, R16 ;  /* 0x0000001005057221 */ /* 0x001fc80000000000 */
[----:B------:R-:W-:Y:S01]  /*11f0*/  @!P0 IMAD R0, R3, 0x4, R0 ;  /* 0x0000000403008824 */ /* 0x000fe200078e0200 */
[----:B------:R-:W0:Y:S02]  /*1200*/  SHFL.DOWN PT, R4, R5, 0x8, 0x1f ;  /* 0x09001f0005047f89 */ /* 0x000e2400000e0000 */
[----:B0-----:R-:W-:-:S05]  /*1210*/  FADD R4, R5, R4 ;  /* 0x0000000405047221 */ /* 0x001fca0000000000 */
[----:B--2---:R-:W0:Y:S02]  /*1220*/  SHFL.DOWN PT, R11, R4, 0x4, 0x1f ;  /* 0x08801f00040b7f89 */ /* 0x004e2400000e0000 */
[----:B0-----:R-:W-:Y:S01]  /*1230*/  FADD R11, R4, R11 ;  /* 0x0000000b040b7221 */ /* 0x001fe20000000000 */
[----:B------:R-:W-:-:S04]  /*1240*/  HFMA2 R4, -RZ, RZ, 0, 0 ;  /* 0x00000000ff047431 */ /* 0x000fc800000001ff */
[----:B------:R-:W0:Y:S02]  /*1250*/  SHFL.DOWN PT, R10, R11, 0x2, 0x1f ;  /* 0x08401f000b0a7f89 */ /* 0x000e2400000e0000 */
[----:B0-----:R-:W-:-:S05]  /*1260*/  FADD R10, R11, R10 ;  /* 0x0000000a0b0a7221 */ /* 0x001fca0000000000 */
[----:B------:R-:W0:Y:S02]  /*1270*/  SHFL.DOWN PT, R15, R10, 0x1, 0x1f ;  /* 0x08201f000a0f7f89 */ /* 0x000e2400000e0000 */
[----:B0-----:R-:W-:-:S05]  /*1280*/  FADD R15, R10, R15 ;  /* 0x0000000f0a0f7221 */ /* 0x001fca0000000000 */
[----:B------:R0:W-:Y:S01]  /*1290*/  @!P0 STS [R0], R15 ;  /* 0x0000000f00008388 */ /* 0x0001e20000000800 */
[----:B------:R-:W-:Y:S01]  /*12a0*/  BAR.SYNC.DEFER_BLOCKING 0x0 ;  /* 0x0000000000007b1d */ /* 0x000fe20000010000 */
[----:B------:R-:W-:-:S13]  /*12b0*/  ISETP.GT.U32.AND P0, PT, R7, 0x1f, PT ;  /* 0x0000001f0700780c */ /* 0x000fda0003f04070 */
[----:B0-----:R-:W-:Y:S05]  /*12c0*/  @P0 BRA `(.L_x_18) ;  /* 0x0000000000500947 */ /* 0x001fea0003800000 */
[----:B------:R-:W-:Y:S01]  /*12d0*/  ISETP.GT.U32.AND P0, PT, R7, 0x7, PT ;  /* 0x000000070700780c */ /* 0x000fe20003f04070 */
[----:B------:R-:W-:Y:S01]  /*12e0*/  IMAD.MOV.U32 R0, RZ, RZ, RZ ;  /* 0x000000ffff007224 */ /* 0x000fe200078e00ff */
[----:B------:R-:W-:-:S11]  /*12f0*/  UMOV UR4, 0xffffffff ;  /* 0xffffffff00047882 */ /* 0x000fd60000000000 */
[----:B------:R-:W-:-:S05]  /*1300*/  @!P0 VIADD R12, R12, 0x24 ;  /* 0x000000240c0c8836 */ /* 0x000fca0000000000 */
[----:B------:R-:W-:-:S05]  /*1310*/  @!P0 LEA R12, R9, R12, 0x18 ;  /* 0x0000000c090c8211 */ /* 0x000fca00078ec0ff */
[----:B------:R-:W-:-:S05]  /*1320*/  @!P0 IMAD R3, R7, 0x4, R12 ;  /* 0x0000000407038824 */ /* 0x000fca00078e020c */
[----:B------:R0:W2:Y:S01]  /*1330*/  @!P0 LDS R0, [R3] ;  /* 0x0000000003008984 */ /* 0x0000a20000000800 */
[----:B------:R-:W-:Y:S01]  /*1340*/  ISETP.NE.AND P0, PT, R7, RZ, PT ;  /* 0x000000ff0700720c */ /* 0x000fe20003f05270 */
[----:B------:R-:W-:-:S12]  /*1350*/  BRA.DIV UR4, `(.L_x_19) ;  /* 0x0000000e04507947 */ /* 0x000fd8000b800000 */
[----:B0-2---:R-:W0:Y:S02]  /*1360*/  SHFL.DOWN PT, R3, R0, 0x10, 0x1f ;  /* 0x0a001f0000037f89 */ /* 0x005e2400000e0000 */
[----:B0-----:R-:W-:-:S05]  /*1370*/  FADD R3, R3, R0 ;  /* 0x0000000003037221 */ /* 0x001fca0000000000 */
[----:B------:R-:W0:Y:S02]  /*1380*/  SHFL.DOWN PT, R4, R3, 0x8, 0x1f ;  /* 0x09001f0003047f89 */ /* 0x000e2400000e0000 */
[----:B0-----:R-:W-:-:S05]  /*1390*/  FADD R4, R3, R4 ;  /* 0x0000000403047221 */ /* 0x001fca0000000000 */
[----:B------:R-:W0:Y:S02]  /*13a0*/  SHFL.DOWN PT, R5, R4, 0x4, 0x1f ;  /* 0x08801f0004057f89 */ /* 0x000e2400000e0000 */
[----:B0-----:R-:W-:-:S05]  /*13b0*/  FADD R5, R4, R5 ;  /* 0x0000000504057221 */ /* 0x001fca0000000000 */
[----:B------:R-:W0:Y:S02]  /*13c0*/  SHFL.DOWN PT, R10, R5, 0x2, 0x1f ;  /* 0x08401f00050a7f89 */ /* 0x000e2400000e0000 */
[----:B0-----:R-:W-:-:S05]  /*13d0*/  FADD R10, R5, R10 ;  /* 0x0000000a050a7221 */ /* 0x001fca0000000000 */
[----:B------:R0:W2:Y:S02]  /*13e0*/  SHFL.DOWN PT, R9, R10, 0x1, 0x1f ;  /* 0x08201f000a097f89 */ /* 0x0000a400000e0000 */
.L_x_47:
[----:B--2---:R-:W-:-:S05]  /*13f0*/  FADD R9, R10, R9 ;  /* 0x000000090a097221 */ /* 0x004fca0000000000 */
[----:B------:R-:W-:-:S07]  /*1400*/  FSEL R4, R9, RZ, !P0 ;  /* 0x000000ff09047208 */ /* 0x000fce0004000000 */
.L_x_18:
[----:B------:R-:W-:Y:S05]  /*1410*/  WARPSYNC.ALL ;  /* 0x0000000000007948 */ /* 0x000fea0003800000 */
[----:B------:R-:W-:Y:S01]  /*1420*/  ISETP.NE.AND P0, PT, R7, RZ, PT ;  /* 0x000000ff0700720c */ /* 0x000fe20003f05270 */
[----:B------:R-:W-:Y:S01]  /*1430*/  BAR.SYNC.DEFER_BLOCKING 0x0 ;  /* 0x0000000000007b1d */ /* 0x000fe20000010000 */
[----:B0-----:R-:W-:-:S05]  /*1440*/  IMAD.MOV.U32 R10, RZ, RZ, 0x3f800000 ;  /* 0x3f800000ff0a7424 */ /* 0x001fca00078e00ff */
[----:B------:R-:W0:Y:S06]  /*1450*/  LDCU.U8 UR4, c[0x0][0x3a0] ;  /* 0x00007400ff0477ac */ /* 0x000e2c0008000000 */
[----:B------:R2:W-:Y:S01]  /*1460*/  @!P0 STS [R13+0x44], R4 ;  /* 0x000044040d008388 */ /* 0x0005e20000000800 */
[----:B0-----:R-:W-:Y:S01]  /*1470*/  UPRMT UR4, UR4, 0x8880, URZ ;  /* 0x0000888004047896 */ /* 0x001fe200080000ff */
[----:B------:R-:W-:Y:S03]  /*1480*/  BAR.SYNC.DEFER_BLOCKING 0x0 ;  /* 0x0000000000007b1d */ /* 0x000fe60000010000 */
[----:B------:R-:W-:-:S03]  /*1490*/  UISETP.NE.AND UP0, UPT, UR4, URZ, UPT ;  /* 0x000000ff0400728c */ /* 0x000fc6000bf05270 */
[----:B------:R2:W0:Y:S06]  /*14a0*/  LDS R3, [R13+0x44] ;  /* 0x000044000d037984 */ /* 0x00042c0000000800 */
[----:B--2---:R-:W-:Y:S05]  /*14b0*/  BRA.U !UP0, `(.L_x_20) ;  /* 0x0000000108347547 */ /* 0x004fea000b800000 */
[----:B------:R-:W2:Y:S02]  /*14c0*/  LDCU UR4, c[0x0][0x398] ;  /* 0x00007300ff0477ac */ /* 0x000ea40008000800 */
[----:B--2---:R-:W-:-:S05]  /*14d0*/  I2FP.F32.U32 R0, UR4 ;  /* 0x0000000400007c45 */ /* 0x004fca0008201000 */
[----:B------:R-:W-:-:S05]  /*14e0*/  VIADD R4, R0, 0x1800000 ;  /* 0x0180000000047836 */ /* 0x000fca0000000000 */
[----:B------:R-:W-:-:S04]  /*14f0*/  LOP3.LUT R4, R4, 0x7f800000, RZ, 0xc0, !PT ;  /* 0x7f80000004047812 */ /* 0x000fc800078ec0ff */
[----:B------:R-:W-:-:S13]  /*1500*/  ISETP.GT.U32.AND P0, PT, R4, 0x1ffffff, PT ;  /* 0x01ffffff0400780c */ /* 0x000fda0003f04070 */
[----:B------:R-:W-:Y:S05]  /*1510*/  @P0 BRA `(.L_x_21) ;  /* 0x00000000000c0947 */ /* 0x000fea0003800000 */
[----:B------:R-:W-:-:S07]  /*1520*/  MOV R4, 0x1540 ;  /* 0x0000154000047802 */ /* 0x000fce0000000f00 */
[----:B01---5:R-:W-:Y:S05]  /*1530*/  CALL.REL.NOINC `($__internal_0_$__cuda_sm20_rcp_rn_f32_slowpath) ;  /* 0x0000000c006c7944 */ /* 0x023fea0003c00000 */
[----:B------:R-:W-:Y:S05]  /*1540*/  BRA `(.L_x_20) ;  /* 0x0000000000107947 */ /* 0x000fea0003800000 */
.L_x_21:
[----:B------:R-:W2:Y:S02]  /*1550*/  MUFU.RCP R5, R0 ;  /* 0x0000000000057308 */ /* 0x000ea40000001000 */
[----:B--2---:R-:W-:-:S04]  /*1560*/  FFMA R4, R0, R5, -1 ;  /* 0xbf80000000047423 */ /* 0x004fc80000000005 */
[----:B------:R-:W-:-:S04]  /*1570*/  FADD.FTZ R4, -R4, -RZ ;  /* 0x800000ff04047221 */ /* 0x000fc80000010100 */
[----:B------:R-:W-:-:S07]  /*1580*/  FFMA R10, R5, R4, R5 ;  /* 0x00000004050a7223 */ /* 0x000fce0000000005 */
.L_x_20:
[----:B------:R-:W2:Y:S02]  /*1590*/  LDCU UR4, c[0x0][0x39c] ;  /* 0x00007380ff0477ac */ /* 0x000ea40008000800 */
[----:B--2---:R-:W-:-:S13]  /*15a0*/  ISETP.GE.AND P0, PT, R7, UR4, PT ;  /* 0x0000000407007c0c */ /* 0x004fda000bf06270 */
[----:B------:R-:W-:Y:S05]  /*15b0*/  @P0 EXIT ;  /* 0x000000000000094d */ /* 0x000fea0003800000 */
[----:B------:R-:W-:Y:S01]  /*15c0*/  LOP3.LUT R18, RZ, R7, RZ, 0x33, !PT ;  /* 0x00000007ff127212 */ /* 0x000fe200078e33ff */
[----:B------:R-:W-:Y:S03]  /*15d0*/  BSSY.RECONVERGENT B0, `(.L_x_22) ;  /* 0x000002c000007945 */ /* 0x000fe60003800200 */
[----:B------:R-:W-:-:S04]  /*15e0*/  IADD3 R18, PT, PT, R18, UR4, RZ ;  /* 0x0000000412127c10 */ /* 0x000fc8000fffe0ff */
[----:B------:R-:W-:-:S04]  /*15f0*/  LOP3.LUT R0, R18, 0x300, RZ, 0xc0, !PT ;  /* 0x0000030012007812 */ /* 0x000fc800078ec0ff */
[----:B------:R-:W-:-:S13]  /*1600*/  ISETP.NE.AND P0, PT, R0, 0x300, PT ;  /* 0x000003000000780c */ /* 0x000fda0003f05270 */
[----:B------:R-:W-:Y:S05]  /*1610*/  @!P0 BRA `(.L_x_23) ;  /* 0x00000000009c8947 */ /* 0x000fea0003800000 */
[----:B------:R-:W2:Y:S01]  /*1620*/  LDCU.64 UR4, c[0x0][0x390] ;  /* 0x00007200ff0477ac */ /* 0x000ea20008000a00 */
[----:B------:R-:W-:Y:S01]  /*1630*/  IMAD.WIDE.U32 R4, R7, 0x4, RZ ;  /* 0x0000000407047825 */ /* 0x000fe200078e00ff */
[----:B------:R-:W-:-:S03]  /*1640*/  LEA.HI R0, R18, 0x1, RZ, 0x18 ;  /* 0x0000000112007811 */ /* 0x000fc600078fc0ff */
[----:B-----5:R-:W-:Y:S02]  /*1650*/  IMAD.IADD R11, R7, 0x1, -R2 ;  /* 0x00000001070b7824 */ /* 0x020fe400078e0a02 */
[----:B------:R-:W-:-:S04]  /*1660*/  IMAD.WIDE R4, R6, 0x4, R4 ;  /* 0x0000000406047825 */ /* 0x000fc800078e0204 */
[C---:B------:R-:W-:Y:S01]  /*1670*/  IMAD.SHL.U32 R9, R0.reuse, 0x100, RZ ;  /* 0x0000010000097824 */ /* 0x040fe200078e00ff */
[----:B------:R-:W-:Y:S02]  /*1680*/  LOP3.LUT R0, R0, 0x3, RZ, 0xc0, !PT ;  /* 0x0000000300007812 */ /* 0x000fe400078ec0ff */
[----:B--2---:R-:W-:Y:S02]  /*1690*/  IADD3 R12, P0, PT, R4, UR4, RZ ;  /* 0x00000004040c7c10 */ /* 0x004fe4000ff1e0ff */
[----:B------:R-:W-:Y:S01]  /*16a0*/  LOP3.LUT R4, R9, 0x300, RZ, 0xc0, !PT ;  /* 0x0000030009047812 */ /* 0x000fe200078ec0ff */
[----:B------:R-:W-:Y:S01]  /*16b0*/  IMAD.MOV R9, RZ, RZ, -R0 ;  /* 0x000000ffff097224 */ /* 0x000fe200078e0a00 */
[----:B------:R-:W-:-:S03]  /*16c0*/  IADD3.X R15, PT, PT, R5, UR5, RZ, P0, !PT ;  /* 0x00000005050f7c10 */ /* 0x000fc600087fe4ff */
[----:B------:R-:W-:-:S07]  /*16d0*/  IMAD.IADD R7, R7, 0x1, R4 ;  /* 0x0000000107077824 */ /* 0x000fce00078e0204 */
.L_x_26:
[----:B--2---:R-:W-:Y:S01]  /*16e0*/  MOV R4, R12 ;  /* 0x0000000c00047202 */ /* 0x004fe20000000f00 */
[----:B------:R-:W-:-:S05]  /*16f0*/  IMAD.MOV.U32 R5, RZ, RZ, R15 ;  /* 0x000000ffff057224 */ /* 0x000fca00078e000f */
[----:B------:R-:W2:Y:S01]  /*1700*/  LDG.E R0, desc[UR6][R4.64] ;  /* 0x0000000604007981 */ /* 0x000ea2000c1e1900 */
[----:B0-----:R-:W0:Y:S01]  /*1710*/  MUFU.RCP R12, R3 ;  /* 0x00000003000c7308 */ /* 0x001e220000001000 */
[----:B------:R-:W-:Y:S01]  /*1720*/  BSSY.RECONVERGENT B1, `(.L_x_24) ;  /* 0x000000b000017945 */ /* 0x000fe20003800200 */
[----:B0-----:R-:W-:-:S04]  /*1730*/  FFMA R13, -R3, R12, 1 ;  /* 0x3f800000030d7423 */ /* 0x001fc8000000010c */
[----:B------:R-:W-:Y:S02]  /*1740*/  FFMA R13, R12, R13, R12 ;  /* 0x0000000d0c0d7223 */ /* 0x000fe4000000000c */
[----:B--2---:R-:W0:Y:S02]  /*1750*/  FCHK P0, R0, R3 ;  /* 0x0000000300007302 */ /* 0x004e240000000000 */
[----:B------:R-:W-:-:S04]  /*1760*/  FFMA R12, R0, R13, RZ ;  /* 0x0000000d000c7223 */ /* 0x000fc800000000ff */
[----:B-1----:R-:W-:-:S04]  /*1770*/  FFMA R14, -R3, R12, R0 ;  /* 0x0000000c030e7223 */ /* 0x002fc80000000100 */
[----:B------:R-:W-:Y:S01]  /*1780*/  FFMA R12, R13, R14, R12 ;  /* 0x0000000e0d0c7223 */ /* 0x000fe2000000000c */
[----:B0-----:R-:W-:Y:S06]  /*1790*/  @!P0 BRA `(.L_x_25) ;  /* 0x00000000000c8947 */ /* 0x001fec0003800000 */
[----:B------:R-:W-:-:S07]  /*17a0*/  MOV R14, 0x17c0 ;  /* 0x000017c0000e7802 */ /* 0x000fce0000000f00 */
[----:B------:R-:W-:Y:S05]  /*17b0*/  CALL.REL.NOINC `($__internal_1_$__cuda_sm3x_div_rn_noftz_f32_slowpath) ;  /* 0x0000000c009c7944 */ /* 0x000fea0003c00000 */
[----:B------:R-:W-:-:S07]  /*17c0*/  IMAD.MOV.U32 R12, RZ, RZ, R0 ;  /* 0x000000ffff0c7224 */ /* 0x000fce00078e0000 */
.L_x_25:
[----:B------:R-:W-:Y:S05]  /*17d0*/  BSYNC.RECONVERGENT B1 ;  /* 0x0000000000017941 */ /* 0x000fea0003800200 */
.L_x_24:
[----:B------:R-:W-:Y:S01]  /*17e0*/  ISETP.NE.AND P0, PT, R11, RZ, PT ;  /* 0x000000ff0b00720c */ /* 0x000fe20003f05270 */
[----:B------:R-:W-:Y:S01]  /*17f0*/  VIADD R9, R9, 0x1 ;  /* 0x0000000109097836 */ /* 0x000fe20000000000 */
[----:B------:R-:W-:Y:S02]  /*1800*/  IADD3 R11, PT, PT, R11, 0x100, RZ ;  /* 0x000001000b0b7810 */ /* 0x000fe40007ffe0ff */
[----:B------:R-:W-:Y:S02]  /*1810*/  FSEL R13, RZ, 1, P0 ;  /* 0x3f800000ff0d7808 */ /* 0x000fe40000000000 */
[----:B------:R-:W-:-:S03]  /*1820*/  ISETP.NE.AND P0, PT, R9, RZ, PT ;  /* 0x000000ff0900720c */ /* 0x000fc60003f05270 */
[----:B------:R-:W-:Y:S01]  /*1830*/  FADD R13, -R13, R12 ;  /* 0x0000000c0d0d7221 */ /* 0x000fe20000000100 */
[----:B------:R-:W-:-:S03]  /*1840*/  IADD3 R12, P1, PT, R4, 0x400, RZ ;  /* 0x00000400040c7810 */ /* 0x000fc60007f3e0ff */
[----:B------:R-:W-:Y:S02]  /*1850*/  FMUL R13, R13, R10 ;  /* 0x0000000a0d0d7220 */ /* 0x000fe40000400000 */
[----:B------:R-:W-:-:S03]  /*1860*/  IMAD.X R15, RZ, RZ, R5, P1 ;  /* 0x000000ffff0f7224 */ /* 0x000fc600008e0605 */
[----:B------:R2:W-:Y:S01]  /*1870*/  STG.E desc[UR6][R4.64], R13 ;  /* 0x0000000d04007986 */ /* 0x0005e2000c101906 */
[----:B------:R-:W-:Y:S05]  /*1880*/  @P0 BRA `(.L_x_26) ;  /* 0xfffffffc00940947 */ /* 0x000fea000383ffff */
.L_x_23:
[----:B------:R-:W-:Y:S05]  /*1890*/  BSYNC.RECONVERGENT B0 ;  /* 0x0000000000007941 */ /* 0x000fea0003800200 */
.L_x_22:
[----:B------:R-:W-:-:S13]  /*18a0*/  ISETP.GE.U32.AND P0, PT, R18, 0x300, PT ;  /* 0x000003001200780c */ /* 0x000fda0003f06070 */
[----:B------:R-:W-:Y:S05]  /*18b0*/  @!P0 EXIT ;  /* 0x000000000000894d */ /* 0x000fea0003800000 */
[----:B--2---:R-:W2:Y:S01]  /*18c0*/  LDC.64 R4, c[0x0][0x390] ;  /* 0x0000e400ff047b82 */ /* 0x004ea20000000a00 */
[----:B-----5:R-:W-:Y:S01]  /*18d0*/  IMAD.IADD R11, R7, 0x1, -R2 ;  /* 0x00000001070b7824 */ /* 0x020fe200078e0a02 */
[----:B------:R-:W3:Y:S01]  /*18e0*/  LDCU UR4, c[0x0][0x39c] ;  /* 0x00007380ff0477ac */ /* 0x000ee20008000800 */
[----:B--2---:R-:W-:-:S04]  /*18f0*/  LEA R4, P0, R6, R4, 0x2 ;  /* 0x0000000406047211 */ /* 0x004fc800078010ff */
[----:B---3--:R-:W-:-:S09]  /*1900*/  LEA.HI.X R5, R6, R5, R8, 0x2, P0 ;  /* 0x0000000506057211 */ /* 0x008fd200000f1408 */
.L_x_35:
[----:B--2---:R-:W-:-:S05]  /*1910*/  IMAD.WIDE.U32 R8, R7, 0x4, R4 ;  /* 0x0000000407087825 */ /* 0x004fca00078e0004 */
[----:B------:R-:W2:Y:S01]  /*1920*/  LDG.E R12, desc[UR6][R8.64] ;  /* 0x00000006080c7981 */ /* 0x000ea2000c1e1900 */
[----:B0-----:R-:W0:Y:S01]  /*1930*/  MUFU.RCP R0, R3 ;  /* 0x0000000300007308 */ /* 0x001e220000001000 */
[----:B------:R-:W-:Y:S01]  /*1940*/  BSSY.RECONVERGENT B0, `(.L_x_27) ;  /* 0x000000b000007945 */ /* 0x000fe20003800200 */
[----:B0-----:R-:W-:-:S04]  /*1950*/  FFMA R13, -R3, R0, 1 ;  /* 0x3f800000030d7423 */ /* 0x001fc80000000100 */
[----:B------:R-:W-:Y:S02]  /*1960*/  FFMA R0, R0, R13, R0 ;  /* 0x0000000d00007223 */ /* 0x000fe40000000000 */
[----:B--2---:R-:W0:Y:S02]  /*1970*/  FCHK P0, R12, R3 ;  /* 0x000000030c007302 */ /* 0x004e240000000000 */
[----:B------:R-:W-:-:S04]  /*1980*/  FFMA R6, R0, R12, RZ ;  /* 0x0000000c00067223 */ /* 0x000fc800000000ff */
[----:B------:R-:W-:-:S04]  /*1990*/  FFMA R13, -R3, R6, R12 ;  /* 0x00000006030d7223 */ /* 0x000fc8000000010c */
[----:B------:R-:W-:Y:S01]  /*19a0*/  FFMA R0, R0, R13, R6 ;  /* 0x0000000d00007223 */ /* 0x000fe20000000006 */
[----:B0-----:R-:W-:Y:S06]  /*19b0*/  @!P0 BRA `(.L_x_28) ;  /* 0x00000000000c8947 */ /* 0x001fec0003800000 */
[----:B------:R-:W-:Y:S01]  /*19c0*/  IMAD.MOV.U32 R0, RZ, RZ, R12 ;  /* 0x000000ffff007224 */ /* 0x000fe200078e000c */
[----:B-1----:R-:W-:-:S07]  /*19d0*/  MOV R14, 0x19f0 ;  /* 0x000019f0000e7802 */ /* 0x002fce0000000f00 */
[----:B------:R-:W-:Y:S05]  /*19e0*/  CALL.REL.NOINC `($__internal_1_$__cuda_sm3x_div_rn_noftz_f32_slowpath) ;  /* 0x0000000c00107944 */ /* 0x000fea0003c00000 */
.L_x_28:
[----:B------:R-:W-:Y:S05]  /*19f0*/  BSYNC.RECONVERGENT B0 ;  /* 0x0000000000007941 */ /* 0x000fea0003800200 */
.L_x_27:
[----:B------:R-:W2:Y:S01]  /*1a00*/  LDG.E R12, desc[UR6][R8.64+0x400] ;  /* 0x00040006080c7981 */ /* 0x000ea2000c1e1900 */
[----:B------:R-:W-:Y:S01]  /*1a10*/  ISETP.NE.AND P0, PT, R11, RZ, PT ;  /* 0x000000ff0b00720c */ /* 0x000fe20003f05270 */
[----:B------:R-:W0:Y:S01]  /*1a20*/  MUFU.RCP R6, R3 ;  /* 0x0000000300067308 */ /* 0x000e220000001000 */
[----:B------:R-:W-:Y:S01]  /*1a30*/  BSSY.RECONVERGENT B0, `(.L_x_29) ;  /* 0x0000010000007945 */ /* 0x000fe20003800200 */
[----:B------:R-:W-:Y:S01]  /*1a40*/  VIADD R21, R7, 0x100 ;  /* 0x0000010007157836 */ /* 0x000fe20000000000 */
[----:B------:R-:W-:-:S05]  /*1a50*/  FSEL R13, RZ, 1, P0 ;  /* 0x3f800000ff0d7808 */ /* 0x000fca0000000000 */
[----:B------:R-:W-:-:S04]  /*1a60*/  FADD R13, -R13, R0 ;  /* 0x000000000d0d7221 */ /* 0x000fc80000000100 */
[----:B------:R-:W-:-:S05]  /*1a70*/  FMUL R13, R13, R10 ;  /* 0x0000000a0d0d7220 */ /* 0x000fca0000400000 */
[----:B------:R3:W-:Y:S01]  /*1a80*/  STG.E desc[UR6][R8.64], R13 ;  /* 0x0000000d08007986 */ /* 0x0007e2000c101906 */
[----:B0-----:R-:W-:-:S04]  /*1a90*/  FFMA R15, -R3, R6, 1 ;  /* 0x3f800000030f7423 */ /* 0x001fc80000000106 */
[----:B------:R-:W-:Y:S01]  /*1aa0*/  FFMA R0, R6, R15, R6 ;  /* 0x0000000f06007223 */ /* 0x000fe20000000006 */
[----:B--2---:R-:W0:Y:S03]  /*1ab0*/  FCHK P0, R12, R3 ;  /* 0x000000030c007302 */ /* 0x004e260000000000 */
[----:B------:R-:W-:-:S04]  /*1ac0*/  FFMA R6, R0, R12, RZ ;  /* 0x0000000c00067223 */ /* 0x000fc800000000ff */
[----:B------:R-:W-:-:S04]  /*1ad0*/  FFMA R15, -R3, R6, R12 ;  /* 0x00000006030f7223 */ /* 0x000fc8000000010c */
[----:B------:R-:W-:Y:S01]  /*1ae0*/  FFMA R0, R0, R15, R6 ;  /* 0x0000000f00007223 */ /* 0x000fe20000000006 */
[----:B0--3--:R-:W-:Y:S06]  /*1af0*/  @!P0 BRA `(.L_x_30) ;  /* 0x00000000000c8947 */ /* 0x009fec0003800000 */
[----:B------:R-:W-:Y:S01]  /*1b00*/  IMAD.MOV.U32 R0, RZ, RZ, R12 ;  /* 0x000000ffff007224 */ /* 0x000fe200078e000c */
[----:B-1----:R-:W-:-:S07]  /*1b10*/  MOV R14, 0x1b30 ;  /* 0x00001b30000e7802 */ /* 0x002fce0000000f00 */
[----:B------:R-:W-:Y:S05]  /*1b20*/  CALL.REL.NOINC `($__internal_1_$__cuda_sm3x_div_rn_noftz_f32_slowpath) ;  /* 0x0000000800c07944 */ /* 0x000fea0003c00000 */
.L_x_30:
[----:B------:R-:W-:Y:S05]  /*1b30*/  BSYNC.RECONVERGENT B0 ;  /* 0x0000000000007941 */ /* 0x000fea0003800200 */
.L_x_29:
[----:B------:R-:W2:Y:S01]  /*1b40*/  LDG.E R12, desc[UR6][R8.64+0x800] ;  /* 0x00080006080c7981 */ /* 0x000ea2000c1e1900 */
[----:B------:R-:W-:Y:S01]  /*1b50*/  ISETP.NE.AND P0, PT, R21, R2, PT ;  /* 0x000000021500720c */ /* 0x000fe20003f05270 */
[----:B------:R-:W0:Y:S01]  /*1b60*/  MUFU.RCP R6, R3 ;  /* 0x0000000300067308 */ /* 0x000e220000001000 */
[----:B------:R-:W-:Y:S01]  /*1b70*/  BSSY.RECONVERGENT B0, `(.L_x_31) ;  /* 0x0000010000007945 */ /* 0x000fe20003800200 */
[----:B------:R-:W-:Y:S02]  /*1b80*/  IADD3 R21, PT, PT, R7, 0x200, RZ ;  /* 0x0000020007157810 */ /* 0x000fe40007ffe0ff */
[----:B------:R-:W-:-:S05]  /*1b90*/  FSEL R13, RZ, 1, P0 ;  /* 0x3f800000ff0d7808 */ /* 0x000fca0000000000 */
[----:B------:R-:W-:-:S04]  /*1ba0*/  FADD R13, -R13, R0 ;  /* 0x000000000d0d7221 */ /* 0x000fc80000000100 */
[----:B------:R-:W-:Y:S01]  /*1bb0*/  FMUL R13, R13, R10 ;  /* 0x0000000a0d0d7220 */ /* 0x000fe20000400000 */
[----:B0-----:R-:W-:-:S04]  /*1bc0*/  FFMA R15, -R3, R6, 1 ;  /* 0x3f800000030f7423 */ /* 0x001fc80000000106 */
[----:B------:R0:W-:Y:S01]  /*1bd0*/  STG.E desc[UR6][R8.64+0x400], R13 ;  /* 0x0004000d08007986 */ /* 0x0001e2000c101906 */
[----:B------:R-:W-:Y:S01]  /*1be0*/  FFMA R0, R6, R15, R6 ;  /* 0x0000000f06007223 */ /* 0x000fe20000000006 */
[----:B--2---:R-:W2:Y:S03]  /*1bf0*/  FCHK P0, R12, R3 ;  /* 0x000000030c007302 */ /* 0x004ea60000000000 */
[----:B------:R-:W-:-:S04]  /*1c00*/  FFMA R6, R0, R12, RZ ;  /* 0x0000000c00067223 */ /* 0x000fc800000000ff */
[----:B------:R-:W-:-:S04]  /*1c10*/  FFMA R15, -R3, R6, R12 ;  /* 0x00000006030f7223 */ /* 0x000fc8000000010c */
[----:B------:R-:W-:Y:S01]  /*1c20*/  FFMA R0, R0, R15, R6 ;  /* 0x0000000f00007223 */ /* 0x000fe20000000006 */
[----:B0-2---:R-:W-:Y:S06]  /*1c30*/  @!P0 BRA `(.L_x_32) ;  /* 0x00000000000c8947 */ /* 0x005fec0003800000 */
[----:B------:R-:W-:Y:S01]  /*1c40*/  IMAD.MOV.U32 R0, RZ, RZ, R12 ;  /* 0x000000ffff007224 */ /* 0x000fe200078e000c */
[----:B-1----:R-:W-:-:S07]  /*1c50*/  MOV R14, 0x1c70 ;  /* 0x00001c70000e7802 */ /* 0x002fce0000000f00 */
[----:B------:R-:W-:Y:S05]  /*1c60*/  CALL.REL.NOINC `($__internal_1_$__cuda_sm3x_div_rn_noftz_f32_slowpath) ;  /* 0x0000000800707944 */ /* 0x000fea0003c00000 */
.L_x_32:
[----:B------:R-:W-:Y:S05]  /*1c70*/  BSYNC.RECONVERGENT B0 ;  /* 0x0000000000007941 */ /* 0x000fea0003800200 */
.L_x_31:
[----:B------:R-:W2:Y:S01]  /*1c80*/  LDG.E R12, desc[UR6][R8.64+0xc00] ;  /* 0x000c0006080c7981 */ /* 0x000ea2000c1e1900 */
[----:B------:R-:W-:Y:S01]  /*1c90*/  ISETP.NE.AND P0, PT, R21, R2, PT ;  /* 0x000000021500720c */ /* 0x000fe20003f05270 */
        /* <DEDUP_REMOVED lines=17> */
.L_x_34:
[----:B------:R-:W-:Y:S05]  /*1db0*/  BSYNC.RECONVERGENT B0 ;  /* 0x0000000000007941 */ /* 0x000fea0003800200 */
.L_x_33:
[----:B------:R-:W-:Y:S01]  /*1dc0*/  ISETP.NE.AND P0, PT, R21, R2, PT ;  /* 0x000000021500720c */ /* 0x000fe20003f05270 */
[----:B------:R-:W-:Y:S01]  /*1dd0*/  VIADD R7, R7, 0x400 ;  /* 0x0000040007077836 */ /* 0x000fe20000000000 */
[----:B------:R-:W-:Y:S02]  /*1de0*/  IADD3 R11, PT, PT, R11, 0x400, RZ ;  /* 0x000004000b0b7810 */ /* 0x000fe40007ffe0ff */
[----:B------:R-:W-:Y:S02]  /*1df0*/  FSEL R13, RZ, 1, P0 ;  /* 0x3f800000ff0d7808 */ /* 0x000fe40000000000 */
[----:B------:R-:W-:-:S03]  /*1e00*/  ISETP.GE.AND P0, PT, R7, UR4, PT ;  /* 0x0000000407007c0c */ /* 0x000fc6000bf06270 */
[----:B------:R-:W-:-:S04]  /*1e10*/  FADD R13, -R13, R0 ;  /* 0x000000000d0d7221 */ /* 0x000fc80000000100 */
[----:B------:R-:W-:-:S05]  /*1e20*/  FMUL R13, R13, R10 ;  /* 0x0000000a0d0d7220 */ /* 0x000fca0000400000 */
[----:B------:R2:W-:Y:S01]  /*1e30*/  STG.E desc[UR6][R8.64+0xc00], R13 ;  /* 0x000c000d08007986 */ /* 0x0005e2000c101906 */
[----:B------:R-:W-:Y:S05]  /*1e40*/  @!P0 BRA `(.L_x_35) ;  /* 0xfffffff800b08947 */ /* 0x000fea000383ffff */
[----:B------:R-:W-:Y:S05]  /*1e50*/  EXIT ;  /* 0x000000000000794d */ /* 0x000fea0003800000 */
.L_x_11:
[----:B-1----:R-:W-:Y:S02]  /*1e60*/  IMAD.MOV.U32 R15, RZ, RZ, R4 ;  /* 0x000000ffff0f7224 */ /* 0x002fe400078e0004 */
[----:B------:R-:W-:Y:S02]  /*1e70*/  IMAD.MOV.U32 R16, RZ, RZ, 0x10 ;  /* 0x00000010ff107424 */ /* 0x000fe400078e00ff */
[----:B------:R-:W-:Y:S02]  /*1e80*/  IMAD.MOV.U32 R17, RZ, RZ, 0x1f ;  /* 0x0000001fff117424 */ /* 0x000fe400078e00ff */
[----:B------:R-:W-:-:S07]  /*1e90*/  IMAD.MOV.U32 R14, RZ, RZ, -0x1 ;  /* 0xffffffffff0e7424 */ /* 0x000fce00078e00ff */
[----:B0----5:R-:W-:Y:S05]  /*1ea0*/  WARPSYNC.COLLECTIVE R14, `(.L_x_36) ;  /* 0x000000000e087348 */ /* 0x021fea0003c00000 */
[----:B------:R1:W2:Y:S02]  /*1eb0*/  SHFL.DOWN P1, R11, R15, R16, R17 ;  /* 0x080000100f0b7389 */ /* 0x0002a40000020011 */
[----:B012--5:R-:W-:Y:S05]  /*1ec0*/  ENDCOLLECTIVE ;  /* 0x000000000000791b */ /* 0x027fea0003800000 */
.L_x_36:
[----:B------:R-:W-:Y:S01]  /*1ed0*/  IMAD.MOV.U32 R16, RZ, RZ, 0x8 ;  /* 0x00000008ff107424 */ /* 0x000fe200078e00ff */
[----:B------:R-:W-:-:S04]  /*1ee0*/  MOV R5, R11 ;  /* 0x0000000b00057202 */ /* 0x000fc80000000f00 */
[----:B------:R-:W-:-:S05]  /*1ef0*/  FMNMX R5, R5, R4, !PT ;  /* 0x0000000405057209 */ /* 0x000fca0007800000 */
[----:B------:R-:W-:-:S07]  /*1f00*/  IMAD.MOV.U32 R15, RZ, RZ, R5 ;  /* 0x000000ffff0f7224 */ /* 0x000fce00078e0005 */
[----:B------:R-:W-:Y:S05]  /*1f10*/  WARPSYNC.COLLECTIVE R14, `(.L_x_37) ;  /* 0x000000000e087348 */ /* 0x000fea0003c00000 */
[----:B------:R0:W1:Y:S02]  /*1f20*/  SHFL.DOWN P1, R11, R15, R16, R17 ;  /* 0x080000100f0b7389 */ /* 0x0000640000020011 */
[----:B01----:R-:W-:Y:S05]  /*1f30*/  ENDCOLLECTIVE ;  /* 0x000000000000791b */ /* 0x003fea0003800000 */
.L_x_37:
[----:B------:R-:W-:Y:S02]  /*1f40*/  HFMA2 R16, -RZ, RZ, 0, 2.384185791015625e-07 ;  /* 0x00000004ff107431 */ /* 0x000fe400000001ff */
[----:B------:R-:W-:-:S05]  /*1f50*/  IMAD.MOV.U32 R10, RZ, RZ, R11 ;  /* 0x000000ffff0a7224 */ /* 0x000fca00078e000b */
[----:B------:R-:W-:-:S05]  /*1f60*/  FMNMX R10, R5, R10, !PT ;  /* 0x0000000a050a7209 */ /* 0x000fca0007800000 */
[----:B------:R-:W-:-:S07]  /*1f70*/  IMAD.MOV.U32 R15, RZ, RZ, R10 ;  /* 0x000000ffff0f7224 */ /* 0x000fce00078e000a */
[----:B------:R-:W-:Y:S05]  /*1f80*/  WARPSYNC.COLLECTIVE R14, `(.L_x_38) ;  /* 0x000000000e087348 */ /* 0x000fea0003c00000 */
[----:B------:R0:W1:Y:S02]  /*1f90*/  SHFL.DOWN P1, R11, R15, R16, R17 ;  /* 0x080000100f0b7389 */ /* 0x0000640000020011 */
[----:B01----:R-:W-:Y:S05]  /*1fa0*/  ENDCOLLECTIVE ;  /* 0x000000000000791b */ /* 0x003fea0003800000 */
.L_x_38:
[----:B------:R-:W-:Y:S02]  /*1fb0*/  IMAD.MOV.U32 R16, RZ, RZ, 0x2 ;  /* 0x00000002ff107424 */ /* 0x000fe400078e00ff */
[----:B------:R-:W-:-:S05]  /*1fc0*/  IMAD.MOV.U32 R9, RZ, RZ, R11 ;  /* 0x000000ffff097224 */ /* 0x000fca00078e000b */
[----:B------:R-:W-:-:S05]  /*1fd0*/  FMNMX R9, R10, R9, !PT ;  /* 0x000000090a097209 */ /* 0x000fca0007800000 */
[----:B------:R-:W-:-:S07]  /*1fe0*/  IMAD.MOV.U32 R15, RZ, RZ, R9 ;  /* 0x000000ffff0f7224 */ /* 0x000fce00078e0009 */
[----:B------:R-:W-:Y:S05]  /*1ff0*/  WARPSYNC.COLLECTIVE R14, `(.L_x_39) ;  /* 0x000000000e087348 */ /* 0x000fea0003c00000 */
[----:B------:R0:W1:Y:S02]  /*2000*/  SHFL.DOWN P1, R11, R15, R16, R17 ;  /* 0x080000100f0b7389 */ /* 0x0000640000020011 */
[----:B01----:R-:W-:Y:S05]  /*2010*/  ENDCOLLECTIVE ;  /* 0x000000000000791b */ /* 0x003fea0003800000 */
.L_x_39:
[----:B------:R-:W-:Y:S02]  /*2020*/  IMAD.MOV.U32 R16, RZ, RZ, 0x1 ;  /* 0x00000001ff107424 */ /* 0x000fe400078e00ff */
[----:B------:R-:W-:-:S05]  /*2030*/  IMAD.MOV.U32 R12, RZ, RZ, R11 ;  /* 0x000000ffff0c7224 */ /* 0x000fca00078e000b */
[----:B------:R-:W-:-:S04]  /*2040*/  FMNMX R12, R9, R12, !PT ;  /* 0x0000000c090c7209 */ /* 0x000fc80007800000 */
[----:B------:R-:W-:-:S07]  /*2050*/  MOV R15, R12 ;  /* 0x0000000c000f7202 */ /* 0x000fce0000000f00 */
[----:B------:R-:W-:Y:S05]  /*2060*/  WARPSYNC.COLLECTIVE R14, `(.L_x_40) ;  /* 0x000000000e087348 */ /* 0x000fea0003c00000 */
[----:B------:R0:W1:Y:S02]  /*2070*/  SHFL.DOWN P1, R11, R15, R16, R17 ;  /* 0x080000100f0b7389 */ /* 0x0000640000020011 */
[----:B01----:R-:W-:Y:S05]  /*2080*/  ENDCOLLECTIVE ;  /* 0x000000000000791b */ /* 0x003fea0003800000 */
.L_x_40:
[----:B------:R-:W-:Y:S05]  /*2090*/  BRA `(.L_x_41) ;  /* 0xffffffe800687947 */ /* 0x000fea000383ffff */
.L_x_19:
[----:B--2---:R-:W-:Y:S01]  /*20a0*/  IMAD.MOV.U32 R15, RZ, RZ, R0 ;  /* 0x000000ffff0f7224 */ /* 0x004fe200078e0000 */
[----:B-1----:R-:W-:Y:S01]  /*20b0*/  MOV R14, 0xffffffff ;  /* 0xffffffff000e7802 */ /* 0x002fe20000000f00 */
[----:B------:R-:W-:Y:S02]  /*20c0*/  IMAD.MOV.U32 R16, RZ, RZ, 0x10 ;  /* 0x00000010ff107424 */ /* 0x000fe400078e00ff */
[----:B------:R-:W-:-:S07]  /*20d0*/  IMAD.MOV.U32 R17, RZ, RZ, 0x1f ;  /* 0x0000001fff117424 */ /* 0x000fce00078e00ff */
[----:B0----5:R-:W-:Y:S05]  /*20e0*/  WARPSYNC.COLLECTIVE R14, `(.L_x_42) ;  /* 0x000000000e087348 */ /* 0x021fea0003c00000 */
[----:B------:R1:W2:Y:S02]  /*20f0*/  SHFL.DOWN P1, R11, R15, R16, R17 ;  /* 0x080000100f0b7389 */ /* 0x0002a40000020011 */
[----:B012--5:R-:W-:Y:S05]  /*2100*/  ENDCOLLECTIVE ;  /* 0x000000000000791b */ /* 0x027fea0003800000 */
.L_x_42:
[----:B------:R-:W-:Y:S02]  /*2110*/  IMAD.MOV.U32 R16, RZ, RZ, 0x8 ;  /* 0x00000008ff107424 */ /* 0x000fe400078e00ff */
[----:B------:R-:W-:-:S04]  /*2120*/  IMAD.MOV.U32 R3, RZ, RZ, R11 ;  /* 0x000000ffff037224 */ /* 0x000fc800078e000b */
[----:B------:R-:W-:-:S04]  /*2130*/  FADD R3, R3, R0 ;  /* 0x0000000003037221 */ /* 0x000fc80000000000 */
[----:B------:R-:W-:-:S07]  /*2140*/  IMAD.MOV.U32 R15, RZ, RZ, R3 ;  /* 0x000000ffff0f7224 */ /* 0x000fce00078e0003 */
[----:B------:R-:W-:Y:S05]  /*2150*/  WARPSYNC.COLLECTIVE R14, `(.L_x_43) ;  /* 0x000000000e087348 */ /* 0x000fea0003c00000 */
[----:B------:R0:W1:Y:S02]  /*2160*/  SHFL.DOWN P1, R11, R15, R16, R17 ;  /* 0x080000100f0b7389 */ /* 0x0000640000020011 */
[----:B01----:R-:W-:Y:S05]  /*2170*/  ENDCOLLECTIVE ;  /* 0x000000000000791b */ /* 0x003fea0003800000 */
.L_x_43:
[----:B------:R-:W-:Y:S02]  /*2180*/  IMAD.MOV.U32 R16, RZ, RZ, 0x4 ;  /* 0x00000004ff107424 */ /* 0x000fe400078e00ff */
[----:B------:R-:W-:-:S04]  /*2190*/  IMAD.MOV.U32 R4, RZ, RZ, R11 ;  /* 0x000000ffff047224 */ /* 0x000fc800078e000b */
[----:B------:R-:W-:-:S05]  /*21a0*/  FADD R4, R3, R4 ;  /* 0x0000000403047221 */ /* 0x000fca0000000000 */
[----:B------:R-:W-:-:S07]  /*21b0*/  MOV R15, R4 ;  /* 0x00000004000f7202 */ /* 0x000fce0000000f00 */
[----:B------:R-:W-:Y:S05]  /*21c0*/  WARPSYNC.COLLECTIVE R14, `(.L_x_44) ;  /* 0x000000000e087348 */ /* 0x000fea0003c00000 */
[----:B------:R0:W1:Y:S02]  /*21d0*/  SHFL.DOWN P1, R11, R15, R16, R17 ;  /* 0x080000100f0b7389 */ /* 0x0000640000020011 */
[----:B01----:R-:W-:Y:S05]  /*21e0*/  ENDCOLLECTIVE ;  /* 0x000000000000791b */ /* 0x003fea0003800000 */
.L_x_44:
[----:B------:R-:W-:Y:S02]  /*21f0*/  IMAD.MOV.U32 R16, RZ, RZ, 0x2 ;  /* 0x00000002ff107424 */ /* 0x000fe400078e00ff */
[----:B------:R-:W-:-:S04]  /*2200*/  IMAD.MOV.U32 R5, RZ, RZ, R11 ;  /* 0x000000ffff057224 */ /* 0x000fc800078e000b */
[----:B------:R-:W-:-:S04]  /*2210*/  FADD R5, R4, R5 ;  /* 0x0000000504057221 */ /* 0x000fc80000000000 */
[----:B------:R-:W-:-:S07]  /*2220*/  IMAD.MOV.U32 R15, RZ, RZ, R5 ;  /* 0x000000ffff0f7224 */ /* 0x000fce00078e0005 */
[----:B------:R-:W-:Y:S05]  /*2230*/  WARPSYNC.COLLECTIVE R14, `(.L_x_45) ;  /* 0x000000000e087348 */ /* 0x000fea0003c00000 */
[----:B------:R0:W1:Y:S02]  /*2240*/  SHFL.DOWN P1, R11, R15, R16, R17 ;  /* 0x080000100f0b7389 */ /* 0x0000640000020011 */
[----:B01----:R-:W-:Y:S05]  /*2250*/  ENDCOLLECTIVE ;  /* 0x000000000000791b */ /* 0x003fea0003800000 */
.L_x_45:
[----:B------:R-:W-:Y:S01]  /*2260*/  IMAD.MOV.U32 R16, RZ, RZ, 0x1 ;  /* 0x00000001ff107424 */ /* 0x000fe200078e00ff */
[----:B------:R-:W-:-:S05]  /*2270*/  MOV R10, R11 ;  /* 0x0000000b000a7202 */ /* 0x000fca0000000f00 */
[----:B------:R-:W-:-:S04]  /*2280*/  FADD R10, R5, R10 ;  /* 0x0000000a050a7221 */ /* 0x000fc80000000000 */
[----:B------:R-:W-:-:S07]  /*2290*/  IMAD.MOV.U32 R15, RZ, RZ, R10 ;  /* 0x000000ffff0f7224 */ /* 0x000fce00078e000a */
[----:B------:R-:W-:Y:S05]  /*22a0*/  WARPSYNC.COLLECTIVE R14, `(.L_x_46) ;  /* 0x000000000e087348 */ /* 0x000fea0003c00000 */
[----:B------:R0:W1:Y:S02]  /*22b0*/  SHFL.DOWN P1, R11, R15, R16, R17 ;  /* 0x080000100f0b7389 */ /* 0x0000640000020011 */
[----:B01----:R-:W-:Y:S05]  /*22c0*/  ENDCOLLECTIVE ;  /* 0x000000000000791b */ /* 0x003fea0003800000 */
.L_x_46:
[----:B------:R-:W-:Y:S01]  /*22d0*/  IMAD.MOV.U32 R9, RZ, RZ, R11 ;  /* 0x000000ffff097224 */ /* 0x000fe200078e000b */
[----:B------:R-:W-:Y:S06]  /*22e0*/  BRA `(.L_x_47) ;  /* 0xfffffff000407947 */ /* 0x000fec000383ffff */
        .weak           $__internal_0_$__cuda_sm20_rcp_rn_f32_slowpath
        .type           $__internal_0_$__cuda_sm20_rcp_rn_f32_slowpath,@function
        .size           $__internal_0_$__cuda_sm20_rcp_rn_f32_slowpath,($__internal_1_$__cuda_sm3x_div_rn_noftz_f32_slowpath - $__internal_0_$__cuda_sm20_rcp_rn_f32_slowpath)
$__internal_0_$__cuda_sm20_rcp_rn_f32_slowpath:
[----:B------:R-:W-:-:S05]  /*22f0*/  IMAD.SHL.U32 R5, R0, 0x2, RZ ;  /* 0x0000000200057824 */ /* 0x000fca00078e00ff */
[----:B------:R-:W-:-:S04]  /*2300*/  SHF.R.U32.HI R5, RZ, 0x18, R5 ;  /* 0x00000018ff057819 */ /* 0x000fc80000011605 */
[----:B------:R-:W-:-:S13]  /*2310*/  ISETP.NE.U32.AND P0, PT, R5, RZ, PT ;  /* 0x000000ff0500720c */ /* 0x000fda0003f05070 */
[----:B------:R-:W-:Y:S05]  /*2320*/  @P0 BRA `(.L_x_48) ;  /* 0x00000000002c0947 */ /* 0x000fea0003800000 */
[----:B------:R-:W-:-:S04]  /*2330*/  SHF.L.U32 R5, R0, 0x1, RZ ;  /* 0x0000000100057819 */ /* 0x000fc800000006ff */
[----:B------:R-:W-:-:S13]  /*2340*/  ISETP.NE.AND P0, PT, R5, RZ, PT ;  /* 0x000000ff0500720c */ /* 0x000fda0003f05270 */
[----:B------:R2:W3:Y:S01]  /*2350*/  @!P0 MUFU.RCP R5, R0 ;  /* 0x0000000000058308 */ /* 0x0004e20000001000 */
[----:B------:R-:W-:Y:S05]  /*2360*/  @!P0 BRA `(.L_x_49) ;  /* 0x0000000000a48947 */ /* 0x000fea0003800000 */
[----:B------:R-:W-:-:S04]  /*2370*/  FFMA R9, R0, 1.84467440737095516160e+19, RZ ;  /* 0x5f80000000097823 */ /* 0x000fc800000000ff */
[----:B--2---:R-:W3:Y:S02]  /*2380*/  MUFU.RCP R0, R9 ;  /* 0x0000000900007308 */ /* 0x004ee40000001000 */
[----:B---3--:R-:W-:-:S04]  /*2390*/  FFMA R5, R9, R0, -1 ;  /* 0xbf80000009057423 */ /* 0x008fc80000000000 */
[----:B------:R-:W-:-:S04]  /*23a0*/  FADD.FTZ R5, -R5, -RZ ;  /* 0x800000ff05057221 */ /* 0x000fc80000010100 */
[----:B------:R-:W-:-:S04]  /*23b0*/  FFMA R0, R0, R5, R0 ;  /* 0x0000000500007223 */ /* 0x000fc80000000000 */
[----:B------:R-:W-:Y:S01]  /*23c0*/  FFMA R5, R0, 1.84467440737095516160e+19, RZ ;  /* 0x5f80000000057823 */ /* 0x000fe200000000ff */
[----:B------:R-:W-:Y:S06]  /*23d0*/  BRA `(.L_x_49) ;  /* 0x0000000000887947 */ /* 0x000fec0003800000 */
.L_x_48:
[----:B------:R-:W-:-:S05]  /*23e0*/  VIADD R9, R5, 0xffffff03 ;  /* 0xffffff0305097836 */ /* 0x000fca0000000000 */
[----:B------:R-:W-:-:S13]  /*23f0*/  ISETP.GT.U32.AND P0, PT, R9, 0x1, PT ;  /* 0x000000010900780c */ /* 0x000fda0003f04070 */
[----:B------:R-:W-:Y:S05]  /*2400*/  @P0 BRA `(.L_x_50) ;  /* 0x0000000000780947 */ /* 0x000fea0003800000 */
[----:B------:R-:W-:Y:S01]  /*2410*/  LOP3.LUT R10, R0, 0x7fffff, RZ, 0xc0, !PT ;  /* 0x007fffff000a7812 */ /* 0x000fe200078ec0ff */
[----:B------:R-:W-:Y:S01]  /*2420*/  IMAD.MOV.U32 R14, RZ, RZ, 0x3 ;  /* 0x00000003ff0e7424 */ /* 0x000fe200078e00ff */
[----:B------:R-:W-:Y:S02]  /*2430*/  IADD3 R5, PT, PT, R5, -0xfc, RZ ;  /* 0xffffff0405057810 */ /* 0x000fe40007ffe0ff */
[----:B------:R-:W-:Y:S02]  /*2440*/  LOP3.LUT R10, R10, 0x3f800000, RZ, 0xfc, !PT ;  /* 0x3f8000000a0a7812 */ /* 0x000fe400078efcff */
[----:B------:R-:W-:Y:S02]  /*2450*/  SHF.L.U32 R15, R14, R9, RZ ;  /* 0x000000090e0f7219 */ /* 0x000fe400000006ff */
[----:B------:R-:W0:Y:S02]  /*2460*/  MUFU.RCP R11, R10 ;  /* 0x0000000a000b7308 */ /* 0x000e240000001000 */
[----:B0-----:R-:W-:-:S04]  /*2470*/  FFMA R12, R10, R11, -1 ;  /* 0xbf8000000a0c7423 */ /* 0x001fc8000000000b */
[----:B------:R-:W-:-:S04]  /*2480*/  FADD.FTZ R12, -R12, -RZ ;  /* 0x800000ff0c0c7221 */ /* 0x000fc80000010100 */
[CCC-:B------:R-:W-:Y:S01]  /*2490*/  FFMA.RM R13, R11.reuse, R12.reuse, R11.reuse ;  /* 0x0000000c0b0d7223 */ /* 0x1c0fe2000000400b */
[----:B------:R-:W-:-:S04]  /*24a0*/  FFMA.RP R12, R11, R12, R11 ;  /* 0x0000000c0b0c7223 */ /* 0x000fc8000000800b */
[C---:B------:R-:W-:Y:S02]  /*24b0*/  LOP3.LUT R11, R13.reuse, 0x7fffff, RZ, 0xc0, !PT ;  /* 0x007fffff0d0b7812 */ /* 0x040fe400078ec0ff */
[----:B------:R-:W-:Y:S02]  /*24c0*/  FSETP.NEU.FTZ.AND P0, PT, R13, R12, PT ;  /* 0x0000000c0d00720b */ /* 0x000fe40003f1d000 */
[----:B------:R-:W-:Y:S02]  /*24d0*/  LOP3.LUT R12, R11, 0x800000, RZ, 0xfc, !PT ;  /* 0x008000000b0c7812 */ /* 0x000fe400078efcff */
[----:B------:R-:W-:Y:S02]  /*24e0*/  SEL R11, RZ, 0xffffffff, !P0 ;  /* 0xffffffffff0b7807 */ /* 0x000fe40004000000 */
[----:B------:R-:W-:Y:S02]  /*24f0*/  LOP3.LUT R10, R15, R12, RZ, 0xc0, !PT ;  /* 0x0000000c0f0a7212 */ /* 0x000fe400078ec0ff */
[----:B------:R-:W-:Y:S01]  /*2500*/  SHF.R.U32.HI R5, RZ, R5, R12 ;  /* 0x00000005ff057219 */ /* 0x000fe2000001160c */
[----:B------:R-:W-:Y:S01]  /*2510*/  IMAD.MOV R11, RZ, RZ, -R11 ;  /* 0x000000ffff0b7224 */ /* 0x000fe200078e0a0b */
[----:B------:R-:W-:-:S04]  /*2520*/  SHF.R.U32.HI R10, RZ, R9, R10 ;  /* 0x00000009ff0a7219 */ /* 0x000fc8000001160a */
[----:B------:R-:W-:Y:S02]  /*2530*/  LOP3.LUT P1, RZ, R11, R9, R12, 0xf8, !PT ;  /* 0x000000090bff7212 */ /* 0x000fe4000782f80c */
[C---:B------:R-:W-:Y:S02]  /*2540*/  LOP3.LUT P0, RZ, R10.reuse, 0x1, RZ, 0xc0, !PT ;  /* 0x000000010aff7812 */ /* 0x040fe4000780c0ff */
[----:B------:R-:W-:-:S04]  /*2550*/  LOP3.LUT P2, RZ, R10, 0x2, RZ, 0xc0, !PT ;  /* 0x000000020aff7812 */ /* 0x000fc8000784c0ff */
[----:B------:R-:W-:Y:S02]  /*2560*/  PLOP3.LUT P0, PT, P0, P1, P2, 0xe0, 0x0 ;  /* 0x000000000000781c */ /* 0x000fe40000703c20 */
[----:B------:R-:W-:Y:S02]  /*2570*/  LOP3.LUT P1, RZ, R0, 0x7fffff, RZ, 0xc0, !PT ;  /* 0x007fffff00ff7812 */ /* 0x000fe4000782c0ff */
[----:B------:R-:W-:-:S05]  /*2580*/  SEL R9, RZ, 0x1, !P0 ;  /* 0x00000001ff097807 */ /* 0x000fca0004000000 */
[----:B------:R-:W-:-:S05]  /*2590*/  IMAD.MOV R9, RZ, RZ, -R9 ;  /* 0x000000ffff097224 */ /* 0x000fca00078e0a09 */
[----:B------:R-:W-:-:S13]  /*25a0*/  ISETP.GE.AND P0, PT, R9, RZ, PT ;  /* 0x000000ff0900720c */ /* 0x000fda0003f06270 */
[----:B------:R-:W-:-:S04]  /*25b0*/  @!P0 VIADD R5, R5, 0x1 ;  /* 0x0000000105058836 */ /* 0x000fc80000000000 */
[----:B------:R-:W-:-:S05]  /*25c0*/  @!P1 IMAD.SHL.U32 R5, R5, 0x2, RZ ;  /* 0x0000000205059824 */ /* 0x000fca00078e00ff */
[----:B------:R-:W-:Y:S01]  /*25d0*/  LOP3.LUT R5, R5, 0x80000000, R0, 0xf8, !PT ;  /* 0x8000000005057812 */ /* 0x000fe200078ef800 */
[----:B------:R-:W-:Y:S06]  /*25e0*/  BRA `(.L_x_49) ;  /* 0x0000000000047947 */ /* 0x000fec0003800000 */
.L_x_50:
[----:B------:R0:W1:Y:S02]  /*25f0*/  MUFU.RCP R5, R0 ;  /* 0x0000000000057308 */ /* 0x0000640000001000 */
.L_x_49:
[----:B-1-3--:R-:W-:Y:S02]  /*2600*/  IMAD.MOV.U32 R10, RZ, RZ, R5 ;  /* 0x000000ffff0a7224 */ /* 0x00afe400078e0005 */
[----:B------:R-:W-:-:S04]  /*2610*/  IMAD.MOV.U32 R5, RZ, RZ, 0x0 ;  /* 0x00000000ff057424 */ /* 0x000fc800078e00ff */
[----:B0-2---:R-:W-:Y:S05]  /*2620*/  RET.REL.NODEC R4 `(_ZN36_GLOBAL__N__660acd4c_4_k_cu_0ea0750e20ce_bwd_logits_kernelILi256EEEvPKfPKiPfiib) ;  /* 0xffffffd804747950 */ /* 0x005fea0003c3ffff */
        .weak           $__internal_1_$__cuda_sm3x_div_rn_noftz_f32_slowpath
        .type           $__internal_1_$__cuda_sm3x_div_rn_noftz_f32_slowpath,@function
        .size           $__internal_1_$__cuda_sm3x_div_rn_noftz_f32_slowpath,(.L_x_100 - $__internal_1_$__cuda_sm3x_div_rn_noftz_f32_slowpath)
$__internal_1_$__cuda_sm3x_div_rn_noftz_f32_slowpath:
[--C-:B------:R-:W-:Y:S01]  /*2630*/  SHF.R.U32.HI R12, RZ, 0x17, R3.reuse ;  /* 0x00000017ff0c7819 */ /* 0x100fe20000011603 */
[----:B------:R-:W-:Y:S01]  /*2640*/  BSSY.RECONVERGENT B2, `(.L_x_51) ;  /* 0x0000063000027945 */ /* 0x000fe20003800200 */
[----:B------:R-:W-:Y:S01]  /*2650*/  SHF.R.U32.HI R17, RZ, 0x17, R0 ;  /* 0x00000017ff117819 */ /* 0x000fe20000011600 */
[----:B------:R-:W-:Y:S01]  /*2660*/  IMAD.MOV.U32 R15, RZ, RZ, R3 ;  /* 0x000000ffff0f7224 */ /* 0x000fe200078e0003 */
[----:B------:R-:W-:Y:S02]  /*2670*/  LOP3.LUT R12, R12, 0xff, RZ, 0xc0, !PT ;  /* 0x000000ff0c0c7812 */ /* 0x000fe400078ec0ff */
[----:B------:R-:W-:Y:S02]  /*2680*/  LOP3.LUT R17, R17, 0xff, RZ, 0xc0, !PT ;  /* 0x000000ff11117812 */ /* 0x000fe400078ec0ff */
[----:B------:R-:W-:-:S03]  /*2690*/  IADD3 R19, PT, PT, R12, -0x1, RZ ;  /* 0xffffffff0c137810 */ /* 0x000fc60007ffe0ff */
[----:B------:R-:W-:Y:S01]  /*26a0*/  VIADD R16, R17, 0xffffffff ;  /* 0xffffffff11107836 */ /* 0x000fe20000000000 */
[----:B------:R-:W-:-:S04]  /*26b0*/  ISETP.GT.U32.AND P0, PT, R19, 0xfd, PT ;  /* 0x000000fd1300780c */ /* 0x000fc80003f04070 */
[----:B------:R-:W-:-:S13]  /*26c0*/  ISETP.GT.U32.OR P0, PT, R16, 0xfd, P0 ;  /* 0x000000fd1000780c */ /* 0x000fda0000704470 */
[----:B------:R-:W-:Y:S01]  /*26d0*/  @!P0 IMAD.MOV.U32 R13, RZ, RZ, RZ ;  /* 0x000000ffff0d8224 */ /* 0x000fe200078e00ff */
[----:B------:R-:W-:Y:S06]  /*26e0*/  @!P0 BRA `(.L_x_52) ;  /* 0x00000000005c8947 */ /* 0x000fec0003800000 */
[----:B------:R-:W-:Y:S02]  /*26f0*/  FSETP.GTU.FTZ.AND P0, PT, |R0|, +INF , PT ;  /* 0x7f8000000000780b */ /* 0x000fe40003f1c200 */
[----:B------:R-:W-:-:S04]  /*2700*/  FSETP.GTU.FTZ.AND P1, PT, |R3|, +INF , PT ;  /* 0x7f8000000300780b */ /* 0x000fc80003f3c200 */
[----:B------:R-:W-:-:S13]  /*2710*/  PLOP3.LUT P0, PT, P0, P1, PT, 0xf8, 0x8f ;  /* 0x00000000008f781c */ /* 0x000fda0000703f70 */
[----:B------:R-:W-:Y:S05]  /*2720*/  @P0 BRA `(.L_x_53) ;  /* 0x00000004004c0947 */ /* 0x000fea0003800000 */
[----:B------:R-:W-:-:S13]  /*2730*/  LOP3.LUT P0, RZ, R15, 0x7fffffff, R0, 0xc8, !PT ;  /* 0x7fffffff0fff7812 */ /* 0x000fda000780c800 */
[----:B------:R-:W-:Y:S05]  /*2740*/  @!P0 BRA `(.L_x_54) ;  /* 0x00000004003c8947 */ /* 0x000fea0003800000 */
[C---:B------:R-:W-:Y:S02]  /*2750*/  FSETP.NEU.FTZ.AND P1, PT, |R0|.reuse, +INF , PT ;  /* 0x7f8000000000780b */ /* 0x040fe40003f3d200 */
[----:B------:R-:W-:Y:S02]  /*2760*/  FSETP.NEU.FTZ.AND P2, PT, |R3|, +INF , PT ;  /* 0x7f8000000300780b */ /* 0x000fe40003f5d200 */
[----:B------:R-:W-:-:S11]  /*2770*/  FSETP.NEU.FTZ.AND P0, PT, |R0|, +INF , PT ;  /* 0x7f8000000000780b */ /* 0x000fd60003f1d200 */
[----:B------:R-:W-:Y:S05]  /*2780*/  @!P2 BRA !P1, `(.L_x_54) ;  /* 0x00000004002ca947 */ /* 0x000fea0004800000 */
[----:B------:R-:W-:-:S04]  /*2790*/  LOP3.LUT P1, RZ, R0, 0x7fffffff, RZ, 0xc0, !PT ;  /* 0x7fffffff00ff7812 */ /* 0x000fc8000782c0ff */
[----:B------:R-:W-:-:S13]  /*27a0*/  PLOP3.LUT P1, PT, P2, P1, PT, 0x2f, 0xf2 ;  /* 0x0000000000f2781c */ /* 0x000fda0001722577 */
[----:B------:R-:W-:Y:S05]  /*27b0*/  @P1 BRA `(.L_x_55) ;  /* 0x0000000400181947 */ /* 0x000fea0003800000 */
[----:B------:R-:W-:-:S04]  /*27c0*/  LOP3.LUT P1, RZ, R15, 0x7fffffff, RZ, 0xc0, !PT ;  /* 0x7fffffff0fff7812 */ /* 0x000fc8000782c0ff */
[----:B------:R-:W-:-:S13]  /*27d0*/  PLOP3.LUT P0, PT, P0, P1, PT, 0x2f, 0xf2 ;  /* 0x0000000000f2781c */ /* 0x000fda0000702577 */
[----:B------:R-:W-:Y:S05]  /*27e0*/  @P0 BRA `(.L_x_56) ;  /* 0x0000000400000947 */ /* 0x000fea0003800000 */
[----:B------:R-:W-:Y:S02]  /*27f0*/  ISETP.GE.AND P0, PT, R16, RZ, PT ;  /* 0x000000ff1000720c */ /* 0x000fe40003f06270 */
[----:B------:R-:W-:-:S11]  /*2800*/  ISETP.GE.AND P1, PT, R19, RZ, PT ;  /* 0x000000ff1300720c */ /* 0x000fd60003f26270 */
[----:B------:R-:W-:Y:S01]  /*2810*/  @P0 IMAD.MOV.U32 R13, RZ, RZ, RZ ;  /* 0x000000ffff0d0224 */ /* 0x000fe200078e00ff */
[----:B------:R-:W-:Y:S01]  /*2820*/  @!P0 MOV R13, 0xffffffc0 ;  /* 0xffffffc0000d8802 */ /* 0x000fe20000000f00 */
[----:B------:R-:W-:Y:S01]  /*2830*/  @!P0 FFMA R0, R0, 1.84467440737095516160e+19, RZ ;  /* 0x5f80000000008823 */ /* 0x000fe200000000ff */
[----:B------:R-:W-:-:S03]  /*2840*/  @!P1 FFMA R15, R3, 1.84467440737095516160e+19, RZ ;  /* 0x5f800000030f9823 */ /* 0x000fc600000000ff */
[----:B------:R-:W-:-:S07]  /*2850*/  @!P1 VIADD R13, R13, 0x40 ;  /* 0x000000400d0d9836 */ /* 0x000fce0000000000 */
.L_x_52:
[----:B------:R-:W-:Y:S01]  /*2860*/  LEA R16, R12, 0xc0800000, 0x17 ;  /* 0xc08000000c107811 */ /* 0x000fe200078eb8ff */
[----:B------:R-:W-:Y:S01]  /*2870*/  VIADD R17, R17, 0xffffff81 ;  /* 0xffffff8111117836 */ /* 0x000fe20000000000 */
[----:B------:R-:W-:Y:S03]  /*2880*/  BSSY.RECONVERGENT B3, `(.L_x_57) ;  /* 0x0000035000037945 */ /* 0x000fe60003800200 */
[----:B------:R-:W-:Y:S02]  /*2890*/  IMAD.IADD R20, R15, 0x1, -R16 ;  /* 0x000000010f147824 */ /* 0x000fe400078e0a10 */
[C---:B------:R-:W-:Y:S02]  /*28a0*/  IMAD R0, R17.reuse, -0x800000, R0 ;  /* 0xff80000011007824 */ /* 0x040fe400078e0200 */
[----:B------:R0:W1:Y:S01]  /*28b0*/  MUFU.RCP R16, R20 ;  /* 0x0000001400107308 */ /* 0x0000620000001000 */
[----:B------:R-:W-:Y:S01]  /*28c0*/  FADD.FTZ R15, -R20, -RZ ;  /* 0x800000ff140f7221 */ /* 0x000fe20000010100 */
[----:B0-----:R-:W-:-:S05]  /*28d0*/  IADD3 R20, PT, PT, R17, 0x7f, -R12 ;  /* 0x0000007f11147810 */ /* 0x001fca0007ffe80c */
[----:B------:R-:W-:Y:S02]  /*28e0*/  IMAD.IADD R20, R20, 0x1, R13 ;  /* 0x0000000114147824 */ /* 0x000fe400078e020d */
[----:B-1----:R-:W-:-:S04]  /*28f0*/  FFMA R19, R16, R15, 1 ;  /* 0x3f80000010137423 */ /* 0x002fc8000000000f */
[----:B------:R-:W-:-:S04]  /*2900*/  FFMA R16, R16, R19, R16 ;  /* 0x0000001310107223 */ /* 0x000fc80000000010 */
[----:B------:R-:W-:-:S04]  /*2910*/  FFMA R19, R0, R16, RZ ;  /* 0x0000001000137223 */ /* 0x000fc800000000ff */
[----:B------:R-:W-:-:S04]  /*2920*/  FFMA R22, R15, R19, R0 ;  /* 0x000000130f167223 */ /* 0x000fc80000000000 */
[----:B------:R-:W-:-:S04]  /*2930*/  FFMA R19, R16, R22, R19 ;  /* 0x0000001610137223 */ /* 0x000fc80000000013 */
[----:B------:R-:W-:-:S04]  /*2940*/  FFMA R0, R15, R19, R0 ;  /* 0x000000130f007223 */ /* 0x000fc80000000000 */
[----:B------:R-:W-:-:S05]  /*2950*/  FFMA R15, R16, R0, R19 ;  /* 0x00000000100f7223 */ /* 0x000fca0000000013 */
[----:B------:R-:W-:-:S04]  /*2960*/  SHF.R.U32.HI R12, RZ, 0x17, R15 ;  /* 0x00000017ff0c7819 */ /* 0x000fc8000001160f */
[----:B------:R-:W-:-:S04]  /*2970*/  LOP3.LUT R12, R12, 0xff, RZ, 0xc0, !PT ;  /* 0x000000ff0c0c7812 */ /* 0x000fc800078ec0ff */
[----:B------:R-:W-:-:S05]  /*2980*/  IADD3 R12, PT, PT, R12, R20, RZ ;  /* 0x000000140c0c7210 */ /* 0x000fca0007ffe0ff */
[----:B------:R-:W-:-:S05]  /*2990*/  VIADD R13, R12, 0xffffffff ;  /* 0xffffffff0c0d7836 */ /* 0x000fca0000000000 */
[----:B------:R-:W-:-:S13]  /*29a0*/  ISETP.GE.U32.AND P0, PT, R13, 0xfe, PT ;  /* 0x000000fe0d00780c */ /* 0x000fda0003f06070 */
[----:B------:R-:W-:Y:S05]  /*29b0*/  @!P0 BRA `(.L_x_58) ;  /* 0x0000000000808947 */ /* 0x000fea0003800000 */
[----:B------:R-:W-:-:S13]  /*29c0*/  ISETP.GT.AND P0, PT, R12, 0xfe, PT ;  /* 0x000000fe0c00780c */ /* 0x000fda0003f04270 */
[----:B------:R-:W-:Y:S05]  /*29d0*/  @P0 BRA `(.L_x_59) ;  /* 0x00000000006c0947 */ /* 0x000fea0003800000 */
[----:B------:R-:W-:-:S13]  /*29e0*/  ISETP.GE.AND P0, PT, R12, 0x1, PT ;  /* 0x000000010c00780c */ /* 0x000fda0003f06270 */
[----:B------:R-:W-:Y:S05]  /*29f0*/  @P0 BRA `(.L_x_60) ;  /* 0x0000000000740947 */ /* 0x000fea0003800000 */
[----:B------:R-:W-:Y:S02]  /*2a00*/  ISETP.GE.AND P0, PT, R12, -0x18, PT ;  /* 0xffffffe80c00780c */ /* 0x000fe40003f06270 */
[----:B------:R-:W-:-:S11]  /*2a10*/  LOP3.LUT R15, R15, 0x80000000, RZ, 0xc0, !PT ;  /* 0x800000000f0f7812 */ /* 0x000fd600078ec0ff */
[----:B------:R-:W-:Y:S05]  /*2a20*/  @!P0 BRA `(.L_x_60) ;  /* 0x0000000000688947 */ /* 0x000fea0003800000 */
[-CC-:B------:R-:W-:Y:S01]  /*2a30*/  FFMA.RZ R13, R16, R0.reuse, R19.reuse ;  /* 0x00000000100d7223 */ /* 0x180fe2000000c013 */
[C---:B------:R-:W-:Y:S02]  /*2a40*/  ISETP.NE.AND P2, PT, R12.reuse, RZ, PT ;  /* 0x000000ff0c00720c */ /* 0x040fe40003f45270 */
[----:B------:R-:W-:Y:S02]  /*2a50*/  ISETP.NE.AND P1, PT, R12, RZ, PT ;  /* 0x000000ff0c00720c */ /* 0x000fe40003f25270 */
[----:B------:R-:W-:Y:S01]  /*2a60*/  LOP3.LUT R17, R13, 0x7fffff, RZ, 0xc0, !PT ;  /* 0x007fffff0d117812 */ /* 0x000fe200078ec0ff */
[CCC-:B------:R-:W-:Y:S01]  /*2a70*/  FFMA.RP R13, R16.reuse, R0.reuse, R19.reuse ;  /* 0x00000000100d7223 */ /* 0x1c0fe20000008013 */
[----:B------:R-:W-:Y:S01]  /*2a80*/  FFMA.RM R0, R16, R0, R19 ;  /* 0x0000000010007223 */ /* 0x000fe20000004013 */
[----:B------:R-:W-:Y:S01]  /*2a90*/  VIADD R16, R12, 0x20 ;  /* 0x000000200c107836 */ /* 0x000fe20000000000 */
[----:B------:R-:W-:Y:S01]  /*2aa0*/  LOP3.LUT R17, R17, 0x800000, RZ, 0xfc, !PT ;  /* 0x0080000011117812 */ /* 0x000fe200078efcff */
[----:B------:R-:W-:-:S02]  /*2ab0*/  IMAD.MOV R12, RZ, RZ, -R12 ;  /* 0x000000ffff0c7224 */ /* 0x000fc400078e0a0c */
[----:B------:R-:W-:Y:S02]  /*2ac0*/  FSETP.NEU.FTZ.AND P0, PT, R13, R0, PT ;  /* 0x000000000d00720b */ /* 0x000fe40003f1d000 */
[----:B------:R-:W-:Y:S02]  /*2ad0*/  SHF.L.U32 R16, R17, R16, RZ ;  /* 0x0000001011107219 */ /* 0x000fe400000006ff */
[----:B------:R-:W-:Y:S02]  /*2ae0*/  SEL R0, R12, RZ, P2 ;  /* 0x000000ff0c007207 */ /* 0x000fe40001000000 */
[----:B------:R-:W-:Y:S02]  /*2af0*/  ISETP.NE.AND P1, PT, R16, RZ, P1 ;  /* 0x000000ff1000720c */ /* 0x000fe40000f25270 */
[----:B------:R-:W-:Y:S02]  /*2b00*/  SHF.R.U32.HI R0, RZ, R0, R17 ;  /* 0x00000000ff007219 */ /* 0x000fe40000011611 */
[----:B------:R-:W-:-:S02]  /*2b10*/  PLOP3.LUT P0, PT, P0, P1, PT, 0xf8, 0x8f ;  /* 0x00000000008f781c */ /* 0x000fc40000703f70 */
[----:B------:R-:W-:Y:S02]  /*2b20*/  SHF.R.U32.HI R13, RZ, 0x1, R0 ;  /* 0x00000001ff0d7819 */ /* 0x000fe40000011600 */
[----:B------:R-:W-:-:S04]  /*2b30*/  SEL R12, RZ, 0x1, !P0 ;  /* 0x00000001ff0c7807 */ /* 0x000fc80004000000 */
[----:B------:R-:W-:-:S04]  /*2b40*/  LOP3.LUT R17, R12, 0x1, R13, 0xf8, !PT ;  /* 0x000000010c117812 */ /* 0x000fc800078ef80d */
[----:B------:R-:W-:-:S05]  /*2b50*/  LOP3.LUT R0, R17, R0, RZ, 0xc0, !PT ;  /* 0x0000000011007212 */ /* 0x000fca00078ec0ff */
[----:B------:R-:W-:-:S05]  /*2b60*/  IMAD.IADD R0, R13, 0x1, R0 ;  /* 0x000000010d007824 */ /* 0x000fca00078e0200 */
[----:B------:R-:W-:Y:S01]  /*2b70*/  LOP3.LUT R15, R0, R15, RZ, 0xfc, !PT ;  /* 0x0000000f000f7212 */ /* 0x000fe200078efcff */
[----:B------:R-:W-:Y:S06]  /*2b80*/  BRA `(.L_x_60) ;  /* 0x0000000000107947 */ /* 0x000fec0003800000 */
.L_x_59:
[----:B------:R-:W-:-:S04]  /*2b90*/  LOP3.LUT R15, R15, 0x80000000, RZ, 0xc0, !PT ;  /* 0x800000000f0f7812 */ /* 0x000fc800078ec0ff */
[----:B------:R-:W-:Y:S01]  /*2ba0*/  LOP3.LUT R15, R15, 0x7f800000, RZ, 0xfc, !PT ;  /* 0x7f8000000f0f7812 */ /* 0x000fe200078efcff */
[----:B------:R-:W-:Y:S06]  /*2bb0*/  BRA `(.L_x_60) ;  /* 0x0000000000047947 */ /* 0x000fec0003800000 */
.L_x_58:
[----:B------:R-:W-:-:S07]  /*2bc0*/  LEA R15, R20, R15, 0x17 ;  /* 0x0000000f140f7211 */ /* 0x000fce00078eb8ff */
.L_x_60:
[----:B------:R-:W-:Y:S05]  /*2bd0*/  BSYNC.RECONVERGENT B3 ;  /* 0x0000000000037941 */ /* 0x000fea0003800200 */
.L_x_57:
[----:B------:R-:W-:Y:S05]  /*2be0*/  BRA `(.L_x_61) ;  /* 0x0000000000207947 */ /* 0x000fea0003800000 */
.L_x_56:
[----:B------:R-:W-:-:S04]  /*2bf0*/  LOP3.LUT R15, R15, 0x80000000, R0, 0x48, !PT ;  /* 0x800000000f0f7812 */ /* 0x000fc800078e4800 */
[----:B------:R-:W-:Y:S01]  /*2c00*/  LOP3.LUT R15, R15, 0x7f800000, RZ, 0xfc, !PT ;  /* 0x7f8000000f0f7812 */ /* 0x000fe200078efcff */
[----:B------:R-:W-:Y:S06]  /*2c10*/  BRA `(.L_x_61) ;  /* 0x0000000000147947 */ /* 0x000fec0003800000 */
.L_x_55:
[----:B------:R-:W-:Y:S01]  /*2c20*/  LOP3.LUT R15, R15, 0x80000000, R0, 0x48, !PT ;  /* 0x800000000f0f7812 */ /* 0x000fe200078e4800 */
[----:B------:R-:W-:Y:S06]  /*2c30*/  BRA `(.L_x_61) ;  /* 0x00000000000c7947 */ /* 0x000fec0003800000 */
.L_x_54:
[----:B------:R-:W0:Y:S01]  /*2c40*/  MUFU.RSQ R15, -QNAN ;  /* 0xffc00000000f7908 */ /* 0x000e220000001400 */
[----:B------:R-:W-:Y:S05]  /*2c50*/  BRA `(.L_x_61) ;  /* 0x0000000000047947 */ /* 0x000fea0003800000 */
.L_x_53:
[----:B------:R-:W-:-:S07]  /*2c60*/  FADD.FTZ R15, R0, R3 ;  /* 0x00000003000f7221 */ /* 0x000fce0000010000 */
.L_x_61:
[----:B------:R-:W-:Y:S05]  /*2c70*/  BSYNC.RECONVERGENT B2 ;  /* 0x0000000000027941 */ /* 0x000fea0003800200 */
.L_x_51:
[----:B------:R-:W-:Y:S02]  /*2c80*/  IMAD.MOV.U32 R12, RZ, RZ, R14 ;  /* 0x000000ffff0c7224 */ /* 0x000fe400078e000e */
[----:B------:R-:W-:Y:S02]  /*2c90*/  IMAD.MOV.U32 R13, RZ, RZ, 0x0 ;  /* 0x00000000ff0d7424 */ /* 0x000fe400078e00ff */
[----:B0-----:R-:W-:Y:S02]  /*2ca0*/  IMAD.MOV.U32 R0, RZ, RZ, R15 ;  /* 0x000000ffff007224 */ /* 0x001fe400078e000f */
[----:B------:R-:W-:Y:S05]  /*2cb0*/  RET.REL.NODEC R12 `(_ZN36_GLOBAL__N__660acd4c_4_k_cu_0ea0750e20ce_bwd_logits_kernelILi256EEEvPKfPKiPfiib) ;  /* 0xffffffd00cd07950 */ /* 0x000fea0003c3ffff */
.L_x_62:
[----:B------:R-:W-:-:S00]  /*2cc0*/  BRA `(.L_x_62) ;  /* 0xfffffffc00fc7947 */ /* 0x000fc0000383ffff */
[----:B------:R-:W-:-:S00]  /*2cd0*/  NOP ;  /* 0x0000000000007918 */ /* 0x000fc00000000000 */
        /* <DEDUP_REMOVED lines=10> */
.L_x_100:


//--------------------- .text._ZN36_GLOBAL__N__660acd4c_4_k_cu_0ea0750e20ce_fwd_logits_kernelILi256EEEvPKfPKiPfii --------------------------
	.section	.text._ZN36_GLOBAL__N__660acd4c_4_k_cu_0ea0750e20ce_fwd_logits_kernelILi256EEEvPKfPKiPfii,"ax",@progbits
	.align	128
.text._ZN36_GLOBAL__N__660acd4c_4_k_cu_0ea0750e20ce_fwd_logits_kernelILi256EEEvPKfPKiPfii:
        .type           _ZN36_GLOBAL__N__660acd4c_4_k_cu_0ea0750e20ce_fwd_logits_kernelILi256EEEvPKfPKiPfii,@function
        .size           _ZN36_GLOBAL__N__660acd4c_4_k_cu_0ea0750e20ce_fwd_logits_kernelILi256EEEvPKfPKiPfii,(.L_x_103 - _ZN36_GLOBAL__N__660acd4c_4_k_cu_0ea0750e20ce_fwd_logits_kernelILi256EEEvPKfPKiPfii)
        .other          _ZN36_GLOBAL__N__660acd4c_4_k_cu_0ea0750e20ce_fwd_logits_kernelILi256EEEvPKfPKiPfii,@"STO_CUDA_ENTRY STV_DEFAULT"
_ZN36_GLOBAL__N__660acd4c_4_k_cu_0ea0750e20ce_fwd_logits_kernelILi256EEEvPKfPKiPfii:
        /* <DEDUP_REMOVED lines=9> */
[----:B------:R-:W4:Y:S01]  /*0090*/  LDCU.64 UR8, c[0x0][0x380] ;  /* 0x00007000ff0877ac */ /* 0x000f220008000a00 */
[----:B0-----:R-:W-:-:S05]  /*00a0*/  IMAD.WIDE.U32 R6, R0, 0x4, R6 ;  /* 0x0000000400067825 */ /* 0x001fca00078e0006 */
[----:B-1----:R0:W5:Y:S01]  /*00b0*/  LDG.E.CONSTANT R9, desc[UR6][R6.64] ;  /* 0x0000000606097981 */ /* 0x002162000c1e9900 */
[----:B---3--:R-:W-:Y:S01]  /*00c0*/  IMAD R2, R0, UR4, RZ ;  /* 0x0000000400027c24 */ /* 0x008fe2000f8e02ff */
[----:B------:R-:W-:Y:S01]  /*00d0*/  BSSY.RECONVERGENT B0, `(.L_x_63) ;  /* 0x000006c000007945 */ /* 0x000fe20003800200 */
[----:B------:R-:W-:Y:S02]  /*00e0*/  MOV R10, 0xff800000 ;  /* 0xff800000000a7802 */ /* 0x000fe40000000f00 */
[----:B--2---:R-:W-:Y:S01]  /*00f0*/  ISETP.GE.AND P0, PT, R11, UR4, PT ;  /* 0x000000040b007c0c */ /* 0x004fe2000bf06270 */
[----:B------:R-:W-:-:S03]  /*0100*/  IMAD.WIDE R2, R2, 0x4, RZ ;  /* 0x0000000402027825 */ /* 0x000fc600078e02ff */
[----:B----4-:R-:W-:-:S04]  /*0110*/  IADD3 R4, P1, PT, R2, UR8, RZ ;  /* 0x0000000802047c10 */ /* 0x010fc8000ff3e0ff */
[----:B------:R-:W-:-:S05]  /*0120*/  IADD3.X R5, PT, PT, R3, UR9, RZ, P1, !PT ;  /* 0x0000000903057c10 */ /* 0x000fca0008ffe4ff */
[----:B0-----:R-:W-:Y:S05]  /*0130*/  @P0 BRA `(.L_x_64) ;  /* 0x0000000400940947 */ /* 0x001fea0003800000 */
[-C--:B------:R-:W-:Y:S01]  /*0140*/  LOP3.LUT R6, RZ, R11.reuse, RZ, 0x33, !PT ;  /* 0x0000000bff067212 */ /* 0x080fe200078e33ff */
[----:B------:R-:W-:Y:S01]  /*0150*/  BSSY.RECONVERGENT B1, `(.L_x_65) ;  /* 0x0000031000017945 */ /* 0x000fe20003800200 */
[----:B------:R-:W-:Y:S02]  /*0160*/  MOV R10, 0xff800000 ;  /* 0xff800000000a7802 */ /* 0x000fe40000000f00 */
[----:B------:R-:W-:Y:S02]  /*0170*/  IADD3 R6, PT, PT, R6, UR4, RZ ;  /* 0x0000000406067c10 */ /* 0x000fe4000fffe0ff */
[----:B------:R-:W-:Y:S02]  /*0180*/  MOV R13, R11 ;  /* 0x0000000b000d7202 */ /* 0x000fe40000000f00 */
[C---:B------:R-:W-:Y:S02]  /*0190*/  ISETP.GE.U32.AND P0, PT, R6.reuse, 0xf00, PT ;  /* 0x00000f000600780c */ /* 0x040fe40003f06070 */
[----:B------:R-:W-:-:S04]  /*01a0*/  LEA.HI R8, R6, 0x1, RZ, 0x18 ;  /* 0x0000000106087811 */ /* 0x000fc800078fc0ff */
[----:B------:R-:W-:-:S04]  /*01b0*/  LOP3.LUT R24, R8, 0xf, RZ, 0xc0, !PT ;  /* 0x0000000f08187812 */ /* 0x000fc800078ec0ff */
[----:B------:R-:W-:-:S03]  /*01c0*/  ISETP.NE.AND P1, PT, R24, RZ, PT ;  /* 0x000000ff1800720c */ /* 0x000fc60003f25270 */
[----:B------:R-:W-:Y:S10]  /*01d0*/  @!P0 BRA `(.L_x_66) ;  /* 0x0000000000a08947 */ /* 0x000ff40003800000 */
[----:B------:R-:W-:Y:S01]  /*01e0*/  IMAD.WIDE.U32 R6, R11, 0x4, R2 ;  /* 0x000000040b067825 */ /* 0x000fe200078e0002 */
[----:B------:R-:W-:Y:S02]  /*01f0*/  LOP3.LUT R12, R8, 0x1fffff0, RZ, 0xc0, !PT ;  /* 0x01fffff0080c7812 */ /* 0x000fe400078ec0ff */
[----:B------:R-:W-:Y:S01]  /*0200*/  MOV R10, 0xff800000 ;  /* 0xff800000000a7802 */ /* 0x000fe20000000f00 */
[----:B------:R-:W-:Y:S01]  /*0210*/  IMAD.MOV.U32 R13, RZ, RZ, R11 ;  /* 0x000000ffff0d7224 */ /* 0x000fe200078e000b */
[----:B------:R-:W-:Y:S02]  /*0220*/  IADD3 R14, P0, PT, R6, UR8, RZ ;  /* 0x00000008060e7c10 */ /* 0x000fe4000ff1e0ff */
[----:B------:R-:W-:Y:S02]  /*0230*/  IADD3 R12, PT, PT, -R12, RZ, RZ ;  /* 0x000000ff0c0c7210 */ /* 0x000fe40007ffe1ff */
[----:B------:R-:W-:-:S04]  /*0240*/  IADD3 R14, P2, PT, R14, 0x2000, RZ ;  /* 0x000020000e0e7810 */ /* 0x000fc80007f5e0ff */
[----:B------:R-:W-:-:S09]  /*0250*/  IADD3.X R15, PT, PT, RZ, UR9, R7, P2, P0 ;  /* 0x00000009ff0f7c10 */ /* 0x000fd200097e0407 */
.L_x_67:
[----:B------:R-:W-:Y:S02]  /*0260*/  MOV R6, R14 ;  /* 0x0000000e00067202 */ /* 0x000fe40000000f00 */
[----:B------:R-:W-:-:S05]  /*0270*/  MOV R7, R15 ;  /* 0x0000000f00077202 */ /* 0x000fca0000000f00 */
        /* <DEDUP_REMOVED lines=14> */
[----:B---3--:R-:W-:-:S03]  /*0360*/  FMNMX3 R26, R20, R23, R22, !PT ;  /* 0x00000017141a7276 */ /* 0x008fc60007800016 */
[----:B------:R-:W3:Y:S04]  /*0370*/  LDG.E.CONSTANT R20, desc[UR6][R6.64+0x1400] ;  /* 0x0014000606147981 */ /* 0x000ee8000c1e9900 */
[----:B------:R-:W3:Y:S04]  /*0380*/  LDG.E.CONSTANT R23, desc[UR6][R6.64+0x1800] ;  /* 0x0018000606177981 */ /* 0x000ee8000c1e9900 */
[----:B------:R-:W3:Y:S01]  /*0390*/  LDG.E.CONSTANT R22, desc[UR6][R6.64+0x1c00] ;  /* 0x001c000606167981 */ /* 0x000ee2000c1e9900 */
[----:B----4-:R-:W-:Y:S02]  /*03a0*/  FMNMX3 R14, R26, R14, R15, !PT ;  /* 0x0000000e1a0e7276 */ /* 0x010fe4000780000f */
[----:B------:R-:W-:-:S02]  /*03b0*/  IADD3 R12, PT, PT, R12, 0x10, RZ ;  /* 0x000000100c0c7810 */ /* 0x000fc40007ffe0ff */
[----:B------:R-:W-:Y:S02]  /*03c0*/  FMNMX3 R14, R14, R16, R17, !PT ;  /* 0x000000100e0e7276 */ /* 0x000fe40007800011 */
[----:B------:R-:W-:Y:S02]  /*03d0*/  ISETP.NE.AND P0, PT, R12, RZ, PT ;  /* 0x000000ff0c00720c */ /* 0x000fe40003f05270 */
[----:B------:R-:W-:Y:S02]  /*03e0*/  FMNMX3 R14, R14, R18, R19, !PT ;  /* 0x000000120e0e7276 */ /* 0x000fe40007800013 */
[----:B------:R-:W-:Y:S02]  /*03f0*/  IADD3 R13, PT, PT, R13, 0x1000, RZ ;  /* 0x000010000d0d7810 */ /* 0x000fe40007ffe0ff */
[----:B--2---:R-:W-:Y:S02]  /*0400*/  FMNMX3 R10, R14, R21, R10, !PT ;  /* 0x000000150e0a7276 */ /* 0x004fe4000780000a */
[----:B------:R-:W-:-:S02]  /*0410*/  IADD3 R14, P2, PT, R6, 0x4000, RZ ;  /* 0x00004000060e7810 */ /* 0x000fc40007f5e0ff */
[----:B---3--:R-:W-:-:S03]  /*0420*/  FMNMX3 R10, R10, R25, R20, !PT ;  /* 0x000000190a0a7276 */ /* 0x008fc60007800014 */
[----:B------:R-:W-:Y:S01]  /*0430*/  IMAD.X R15, RZ, RZ, R7, P2 ;  /* 0x000000ffff0f7224 */ /* 0x000fe200010e0607 */
[----:B------:R-:W-:Y:S01]  /*0440*/  FMNMX3 R10, R10, R23, R22, !PT ;  /* 0x000000170a0a7276 */ /* 0x000fe20007800016 */
[----:B------:R-:W-:Y:S06]  /*0450*/  @P0 BRA `(.L_x_67) ;  /* 0xfffffffc00800947 */ /* 0x000fec000383ffff */
.L_x_66:
[----:B------:R-:W-:Y:S05]  /*0460*/  BSYNC.RECONVERGENT B1 ;  /* 0x0000000000017941 */ /* 0x000fea0003800200 */
.L_x_65:
        /* <DEDUP_REMOVED lines=15> */
[----:B------:R-:W-:-:S02]  /*0560*/  IADD3 R13, PT, PT, R13, 0x800, RZ ;  /* 0x000008000d0d7810 */ /* 0x000fc40007ffe0ff */
[----:B--2---:R-:W-:-:S04]  /*0570*/  FMNMX3 R12, R10, R15, R12, !PT ;  /* 0x0000000f0a0c7276 */ /* 0x004fc8000780000c */
[----:B---3--:R-:W-:-:S04]  /*0580*/  FMNMX3 R12, R12, R17, R14, !PT ;  /* 0x000000110c0c7276 */ /* 0x008fc8000780000e */
[----:B----4-:R-:W-:-:S04]  /*0590*/  FMNMX3 R12, R12, R19, R16, !PT ;  /* 0x000000130c0c7276 */ /* 0x010fc80007800010 */
[----:B------:R-:W-:-:S07]  /*05a0*/  FMNMX3 R10, R12, R21, R18, !PT ;  /* 0x000000150c0a7276 */ /* 0x000fce0007800012 */
.L_x_69:
[----:B------:R-:W-:Y:S05]  /*05b0*/  BSYNC.RECONVERGENT B1 ;  /* 0x0000000000017941 */ /* 0x000fea0003800200 */
.L_x_68:
        /* <DEDUP_REMOVED lines=11> */
[----:B------:R-:W-:-:S02]  /*0670*/  IADD3 R13, PT, PT, R13, 0x400, RZ ;  /* 0x000004000d0d7810 */ /* 0x000fc40007ffe0ff */
[----:B--2---:R-:W-:-:S04]  /*0680*/  FMNMX3 R10, R10, R15, R12, !PT ;  /* 0x0000000f0a0a7276 */ /* 0x004fc8000780000c */
[----:B---3--:R-:W-:-:S07]  /*0690*/  FMNMX3 R10, R10, R17, R14, !PT ;  /* 0x000000110a0a7276 */ /* 0x008fce000780000e */
.L_x_71:
[----:B------:R-:W-:Y:S05]  /*06a0*/  BSYNC.RECONVERGENT B1 ;  /* 0x0000000000017941 */ /* 0x000fea0003800200 */
.L_x_70:
[----:B------:R-:W-:Y:S05]  /*06b0*/  @!P1 BRA `(.L_x_64) ;  /* 0x0000000000349947 */ /* 0x000fea0003800000 */
[----:B------:R-:W0:Y:S01]  /*06c0*/  LDCU.64 UR10, c[0x0][0x380] ;  /* 0x00007000ff0a77ac */ /* 0x000e220008000a00 */
[----:B------:R-:W-:Y:S01]  /*06d0*/  IMAD.WIDE.U32 R6, R13, 0x4, R2 ;  /* 0x000000040d067825 */ /* 0x000fe200078e0002 */
[----:B------:R-:W-:Y:S02]  /*06e0*/  IADD3 R8, PT, PT, -R8, RZ, RZ ;  /* 0x000000ff08087210 */ /* 0x000fe40007ffe1ff */
[----:B0-----:R-:W-:-:S04]  /*06f0*/  IADD3 R6, P0, PT, R6, UR10, RZ ;  /* 0x0000000a06067c10 */ /* 0x001fc8000ff1e0ff */
[----:B------:R-:W-:-:S09]  /*0700*/  IADD3.X R13, PT, PT, R7, UR11, RZ, P0, !PT ;  /* 0x0000000b070d7c10 */ /* 0x000fd200087fe4ff */
.L_x_72:
[----:B------:R-:W-:-:S06]  /*0710*/  IMAD.MOV.U32 R7, RZ, RZ, R13 ;  /* 0x000000ffff077224 */ /* 0x000fcc00078e000d */
[----:B------:R0:W2:Y:S01]  /*0720*/  LDG.E.CONSTANT R7, desc[UR6][R6.64] ;  /* 0x0000000606077981 */ /* 0x0000a2000c1e9900 */
[----:B------:R-:W-:-:S04]  /*0730*/  IADD3 R8, PT, PT, R8, 0x1, RZ ;  /* 0x0000000108087810 */ /* 0x000fc80007ffe0ff */
[----:B------:R-:W-:Y:S02]  /*0740*/  ISETP.NE.AND P0, PT, R8, RZ, PT ;  /* 0x000000ff0800720c */ /* 0x000fe40003f05270 */
[----:B0-----:R-:W-:-:S04]  /*0750*/  IADD3 R6, P1, PT, R6, 0x400, RZ ;  /* 0x0000040006067810 */ /* 0x001fc80007f3e0ff */
[----:B------:R-:W-:Y:S02]  /*0760*/  IADD3.X R13, PT, PT, RZ, R13, RZ, P1, !PT ;  /* 0x0000000dff0d7210 */ /* 0x000fe40000ffe4ff */
[----:B--2---:R-:W-:-:S05]  /*0770*/  FMNMX R10, R7, R10, !PT ;  /* 0x0000000a070a7209 */ /* 0x004fca0007800000 */
[----:B------:R-:W-:Y:S05]  /*0780*/  @P0 BRA `(.L_x_72) ;  /* 0xfffffffc00e00947 */ /* 0x000fea000383ffff */
.L_x_64:
[----:B------:R-:W-:Y:S05]  /*0790*/  BSYNC.RECONVERGENT B0 ;  /* 0x0000000000007941 */ /* 0x000fea0003800200 */
.L_x_63:
[----:B------:R-:W0:Y:S01]  /*07a0*/  SHFL.DOWN PT, R7, R10, 0x10, 0x1f ;  /* 0x0a001f000a077f89 */ /* 0x000e2200000e0000 */
[----:B------:R-:W-:-:S13]  /*07b0*/  LOP3.LUT P0, R8, R11, 0x1f, RZ, 0xc0, !PT ;  /* 0x0000001f0b087812 */ /* 0x000fda000780c0ff */
[----:B------:R-:W1:Y:S01]  /*07c0*/  @!P0 S2R R17, SR_CgaCtaId ;  /* 0x0000000000118919 */ /* 0x000e620000008800 */
[----:B------:R-:W-:Y:S02]  /*07d0*/  @!P0 MOV R14, 0x400 ;  /* 0x00000400000e8802 */ /* 0x000fe40000000f00 */
[----:B0-----:R-:W-:Y:S02]  /*07e0*/  FMNMX R7, R7, R10, !PT ;  /* 0x0000000a07077209 */ /* 0x001fe40007800000 */
[----:B------:R-:W-:-:S03]  /*07f0*/  SHF.R.U32.HI R10, RZ, 0x5, R11 ;  /* 0x00000005ff0a7819 */ /* 0x000fc6000001160b */
[----:B------:R-:W0:Y:S02]  /*0800*/  SHFL.DOWN PT, R6, R7, 0x8, 0x1f ;  /* 0x09001f0007067f89 */ /* 0x000e2400000e0000 */
[----:B0-----:R-:W-:Y:S02]  /*0810*/  FMNMX R6, R7, R6, !PT ;  /* 0x0000000607067209 */ /* 0x001fe40007800000 */
[----:B-1----:R-:W-:-:S03]  /*0820*/  @!P0 LEA R7, R17, R14, 0x18 ;  /* 0x0000000e11078211 */ /* 0x002fc600078ec0ff */
[----:B------:R-:W0:Y:S01]  /*0830*/  SHFL.DOWN PT, R13, R6, 0x4, 0x1f ;  /* 0x08801f00060d7f89 */ /* 0x000e2200000e0000 */
[----:B------:R-:W-:Y:S02]  /*0840*/  @!P0 LEA R7, R10, R7, 0x2 ;  /* 0x000000070a078211 */ /* 0x000fe400078e10ff */
[----:B0-----:R-:W-:Y:S02]  /*0850*/  FMNMX R13, R6, R13, !PT ;  /* 0x0000000d060d7209 */ /* 0x001fe40007800000 */
[----:B------:R-:W-:-:S03]  /*0860*/  MOV R6, 0xff800000 ;  /* 0xff80000000067802 */ /* 0x000fc60000000f00 */
[----:B------:R-:W0:Y:S02]  /*0870*/  SHFL.DOWN PT, R12, R13, 0x2, 0x1f ;  /* 0x08401f000d0c7f89 */ /* 0x000e2400000e0000 */
[----:B0-----:R-:W-:-:S05]  /*0880*/  FMNMX R12, R13, R12, !PT ;  /* 0x0000000c0d0c7209 */ /* 0x001fca0007800000 */
[----:B------:R-:W0:Y:S02]  /*0890*/  SHFL.DOWN PT, R15, R12, 0x1, 0x1f ;  /* 0x08201f000c0f7f89 */ /* 0x000e2400000e0000 */
        /* <DEDUP_REMOVED lines=9> */
[----:B0-----:R-:W-:Y:S02]  /*0930*/  @!P0 LEA R12, R7, R6, 0x18 ;  /* 0x00000006070c8211 */ /* 0x001fe400078ec0ff */
[----:B------:R-:W-:-:S03]  /*0940*/  MOV R6, 0xff800000 ;  /* 0xff80000000067802 */ /* 0x000fc60000000f00 */
[----:B------:R-:W-:-:S05]  /*0950*/  @!P0 IMAD R7, R11, 0x4, R12 ;  /* 0x000000040b078824 */ /* 0x000fca00078e020c */
        /* <DEDUP_REMOVED lines=11> */
.L_x_92:
[----:B------:R-:W-:Y:S02]  /*0a10*/  ISETP.NE.AND P0, PT, R11, RZ, PT ;  /* 0x000000ff0b00720c */ /* 0x000fe40003f05270 */
[----:B-1----:R-:W-:-:S04]  /*0a20*/  FMNMX R15, R14, R15, !PT ;  /* 0x0000000f0e0f7209 */ /* 0x002fc80007800000 */
[----:B------:R-:W-:-:S07]  /*0a30*/  FSEL R6, R15, -INF , !P0 ;  /* 0xff8000000f067808 */ /* 0x000fce0004000000 */
.L_x_73:
[----:B------:R-:W-:Y:S05]  /*0a40*/  WARPSYNC.ALL ;  /* 0x0000000000007948 */ /* 0x000fea0003800000 */
[----:B------:R-:W1:Y:S08]  /*0a50*/  S2UR UR5, SR_CgaCtaId ;  /* 0x00000000000579c3 */ /* 0x000e700000008800 */
[----:B------:R-:W-:Y:S01]  /*0a60*/  BAR.SYNC.DEFER_BLOCKING 0x0 ;  /* 0x0000000000007b1d */ /* 0x000fe20000010000 */
[----:B------:R-:W-:Y:S01]  /*0a70*/  ISETP.NE.AND P0, PT, R11, RZ, PT ;  /* 0x000000ff0b00720c */ /* 0x000fe20003f05270 */
[----:B------:R-:W-:-:S04]  /*0a80*/  HFMA2 R18, -RZ, RZ, 0, 0 ;  /* 0x00000000ff127431 */ /* 0x000fc800000001ff */
[----:B------:R-:W-:Y:S01]  /*0a90*/  UMOV UR4, 0x400 ;  /* 0x0000040000047882 */ /* 0x000fe20000000000 */
[----:B------:R-:W-:Y:S01]  /*0aa0*/  BSSY.RECONVERGENT B0, `(.L_x_75) ;  /* 0x0000128000007945 */ /* 0x000fe20003800200 */
[----:B-1----:R-:W-:-:S09]  /*0ab0*/  ULEA UR4, UR5, UR4, 0x18 ;  /* 0x0000000405047291 */ /* 0x002fd2000f8ec0ff */
[----:B------:R1:W-:Y:S01]  /*0ac0*/  @!P0 STS [UR4+0x20], R6 ;  /* 0x00002006ff008988 */ /* 0x0003e20008000804 */
[----:B------:R-:W-:Y:S06]  /*0ad0*/  BAR.SYNC.DEFER_BLOCKING 0x0 ;  /* 0x0000000000007b1d */ /* 0x000fec0000010000 */
[----:B------:R-:W2:Y:S01]  /*0ae0*/  LDS R12, [UR4+0x20] ;  /* 0x00002004ff0c7984 */ /* 0x000ea20008000800 */
[----:B------:R-:W3:Y:S02]  /*0af0*/  LDCU UR4, c[0x0][0x39c] ;  /* 0x00007380ff0477ac */ /* 0x000ee40008000800 */
[----:B---3--:R-:W-:-:S13]  /*0b00*/  ISETP.GE.AND P0, PT, R11, UR4, PT ;  /* 0x000000040b007c0c */ /* 0x008fda000bf06270 */
[----:B-1----:R-:W-:Y:S05]  /*0b10*/  @P0 BRA `(.L_x_76) ;  /* 0x0000001000800947 */ /* 0x002fea0003800000 */
[-C--:B------:R-:W-:Y:S01]  /*0b20*/  LOP3.LUT R6, RZ, R11.reuse, RZ, 0x33, !PT ;  /* 0x0000000bff067212 */ /* 0x080fe200078e33ff */
[----:B------:R-:W-:Y:S01]  /*0b30*/  BSSY.RECONVERGENT B1, `(.L_x_77) ;  /* 0x0000098000017945 */ /* 0x000fe20003800200 */
[----:B------:R-:W-:Y:S02]  /*0b40*/  MOV R18, RZ ;  /* 0x000000ff00127202 */ /* 0x000fe40000000f00 */
[----:B------:R-:W-:Y:S02]  /*0b50*/  IADD3 R6, PT, PT, R6, UR4, RZ ;  /* 0x0000000406067c10 */ /* 0x000fe4000fffe0ff */
[----:B------:R-:W-:Y:S02]  /*0b60*/  MOV R13, R11 ;  /* 0x0000000b000d7202 */ /* 0x000fe40000000f00 */
[C---:B------:R-:W-:Y:S02]  /*0b70*/  ISETP.GE.U32.AND P1, PT, R6.reuse, 0xf00, PT ;  /* 0x00000f000600780c */ /* 0x040fe40003f26070 */
[----:B0-----:R-:W-:-:S04]  /*0b80*/  LEA.HI R14, R6, 0x1, RZ, 0x18 ;  /* 0x00000001060e7811 */ /* 0x001fc800078fc0ff */
[----:B------:R-:W-:-:S04]  /*0b90*/  LOP3.LUT R22, R14, 0xf, RZ, 0xc0, !PT ;  /* 0x0000000f0e167812 */ /* 0x000fc800078ec0ff */
[----:B------:R-:W-:-:S03]  /*0ba0*/  ISETP.NE.AND P0, PT, R22, RZ, PT ;  /* 0x000000ff1600720c */ /* 0x000fc60003f05270 */
[----:B------:R-:W-:Y:S10]  /*0bb0*/  @!P1 BRA `(.L_x_78) ;  /* 0x00000008003c9947 */ /* 0x000ff40003800000 */
[----:B------:R-:W0:Y:S01]  /*0bc0*/  LDCU.64 UR8, c[0x0][0x380] ;  /* 0x00007000ff0877ac */ /* 0x000e220008000a00 */
[----:B------:R-:W-:Y:S01]  /*0bd0*/  IMAD.WIDE.U32 R6, R11, 0x4, R2 ;  /* 0x000000040b067825 */ /* 0x000fe200078e0002 */
[----:B------:R-:W-:Y:S02]  /*0be0*/  LOP3.LUT R15, R14, 0x1fffff0, RZ, 0xc0, !PT ;  /* 0x01fffff00e0f7812 */ /* 0x000fe400078ec0ff */
[----:B------:R-:W-:Y:S01]  /*0bf0*/  MOV R18, RZ ;  /* 0x000000ff00127202 */ /* 0x000fe20000000f00 */
[----:B------:R-:W-:Y:S01]  /*0c00*/  IMAD.MOV.U32 R13, RZ, RZ, R11 ;  /* 0x000000ffff0d7224 */ /* 0x000fe200078e000b */
[----:B------:R-:W-:Y:S02]  /*0c10*/  IADD3 R15, PT, PT, -R15, RZ, RZ ;  /* 0x000000ff0f0f7210 */ /* 0x000fe40007ffe1ff */
[----:B0-----:R-:W-:-:S04]  /*0c20*/  IADD3 R6, P1, PT, R6, UR8, RZ ;  /* 0x0000000806067c10 */ /* 0x001fc8000ff3e0ff */
[----:B------:R-:W-:-:S04]  /*0c30*/  IADD3 R6, P2, PT, R6, 0x2000, RZ ;  /* 0x0000200006067810 */ /* 0x000fc80007f5e0ff */
[----:B------:R-:W-:-:S09]  /*0c40*/  IADD3.X R7, PT, PT, RZ, UR9, R7, P2, P1 ;  /* 0x00000009ff077c10 */ /* 0x000fd200097e2407 */
.L_x_79:
[----:B------:R-:W2:Y:S04]  /*0c50*/  LDG.E.CONSTANT R17, desc[UR6][R6.64+-0x2000] ;  /* 0xffe0000606117981 */ /* 0x000ea8000c1e9900 */
[----:B------:R-:W3:Y:S04]  /*0c60*/  LDG.E.CONSTANT R27, desc[UR6][R6.64+-0x1c00] ;  /* 0xffe40006061b7981 */ /* 0x000ee8000c1e9900 */
[----:B------:R-:W4:Y:S04]  /*0c70*/  LDG.E.CONSTANT R25, desc[UR6][R6.64+-0x1400] ;  /* 0xffec000606197981 */ /* 0x000f28000c1e9900 */
[----:B------:R-:W4:Y:S04]  /*0c80*/  LDG.E.CONSTANT R29, desc[UR6][R6.64+-0x1800] ;  /* 0xffe80006061d7981 */ /* 0x000f28000c1e9900 */
[----:B------:R-:W4:Y:S04]  /*0c90*/  LDG.E.CONSTANT R23, desc[UR6][R6.64+-0x1000] ;  /* 0xfff0000606177981 */ /* 0x000f28000c1e9900 */
[----:B------:R-:W4:Y:S04]  /*0ca0*/  LDG.E.CONSTANT R21, desc[UR6][R6.64+-0xc00] ;  /* 0xfff4000606157981 */ /* 0x000f28000c1e9900 */
[----:B------:R-:W4:Y:S01]  /*0cb0*/  LDG.E.CONSTANT R19, desc[UR6][R6.64+-0x800] ;  /* 0xfff8000606137981 */ /* 0x000f22000c1e9900 */
[----:B--2---:R-:W-:-:S04]  /*0cc0*/  FADD R17, -R12, R17 ;  /* 0x000000110c117221 */ /* 0x004fc80000000100 */
[----:B------:R-:W-:Y:S02]  /*0cd0*/  FMUL R16, R17, 1.4426950216293334961 ;  /* 0x3fb8aa3b11107820 */ /* 0x000fe40000400000 */
[----:B------:R-:W2:Y:S03]  /*0ce0*/  LDG.E.CONSTANT R17, desc[UR6][R6.64+-0x400] ;  /* 0xfffc000606117981 */ /* 0x000ea6000c1e9900 */
[----:B------:R-:W-:Y:S01]  /*0cf0*/  FSETP.GEU.AND P3, PT, R16, -126, PT ;  /* 0xc2fc00001000780b */ /* 0x000fe20003f6e000 */
[----:B---3--:R-:W-:-:S04]  /*0d00*/  FADD R27, -R12, R27 ;  /* 0x0000001b0c1b7221 */ /* 0x008fc80000000100 */
[----:B------:R-:W-:Y:S01]  /*0d10*/  FMUL R26, R27, 1.4426950216293334961 ;  /* 0x3fb8aa3b1b1a7820 */ /* 0x000fe20000400000 */
[C---:B----4-:R-:W-:Y:S01]  /*0d20*/  FADD R24, -R12.reuse, R25 ;  /* 0x000000190c187221 */ /* 0x050fe20000000100 */
[----:B------:R-:W-:-:S06]  /*0d30*/  FADD R29, -R12, R29 ;  /* 0x0000001d0c1d7221 */ /* 0x000fcc0000000100 */
[----:B------:R-:W-:Y:S01]  /*0d40*/  @!P3 FMUL R16, R16, 0.5 ;  /* 0x3f0000001010b820 */ /* 0x000fe20000400000 */
[----:B------:R-:W-:-:S03]  /*0d50*/  FSETP.GEU.AND P4, PT, R26, -126, PT ;  /* 0xc2fc00001a00780b */ /* 0x000fc60003f8e000 */
[----:B------:R-:W0:Y:S01]  /*0d60*/  MUFU.EX2 R25, R16 ;  /* 0x0000001000197308 */ /* 0x000e220000000800 */
[----:B------:R-:W-:Y:S01]  /*0d70*/  FMUL R27, R29, 1.4426950216293334961 ;  /* 0x3fb8aa3b1d1b7820 */ /* 0x000fe20000400000 */
[----:B------:R-:W-:Y:S01]  /*0d80*/  FMUL R24, R24, 1.4426950216293334961 ;  /* 0x3fb8aa3b18187820 */ /* 0x000fe20000400000 */
[C---:B------:R-:W-:Y:S01]  /*0d90*/  FADD R20, -R12.reuse, R23 ;  /* 0x000000170c147221 */ /* 0x040fe20000000100 */
[C---:B------:R-:W-:Y:S01]  /*0da0*/  FADD R28, -R12.reuse, R21 ;  /* 0x000000150c1c7221 */ /* 0x040fe20000000100 */
[----:B------:R-:W-:Y:S01]  /*0db0*/  FADD R19, -R12, R19 ;  /* 0x000000130c137221 */ /* 0x000fe20000000100 */
[----:B------:R-:W-:Y:S01]  /*0dc0*/  FSETP.GEU.AND P5, PT, R27, -126, PT ;  /* 0xc2fc00001b00780b */ /* 0x000fe20003fae000 */
[----:B------:R-:W3:Y:S01]  /*0dd0*/  LDG.E.CONSTANT R29, desc[UR6][R6.64+0x800] ;  /* 0x00080006061d7981 */ /* 0x000ee2000c1e9900 */
[----:B------:R-:W-:Y:S01]  /*0de0*/  FSETP.GEU.AND P2, PT, R24, -126, PT ;  /* 0xc2fc00001800780b */ /* 0x000fe20003f4e000 */
[----:B------:R-:W-:Y:S01]  /*0df0*/  FMUL R20, R20, 1.4426950216293334961 ;  /* 0x3fb8aa3b14147820 */ /* 0x000fe20000400000 */
[----:B------:R-:W-:-:S04]  /*0e00*/  @!P4 FMUL R26, R26, 0.5 ;  /* 0x3f0000001a1ac820 */ /* 0x000fc80000400000 */
[----:B------:R1:W4:Y:S01]  /*0e10*/  MUFU.EX2 R23, R26 ;  /* 0x0000001a00177308 */ /* 0x0003220000000800 */
[----:B------:R-:W-:Y:S01]  /*0e20*/  FSETP.GEU.AND P1, PT, R20, -126, PT ;  /* 0xc2fc00001400780b */ /* 0x000fe20003f2e000 */
[----:B0-----:R-:W-:-:S03]  /*0e30*/  @!P3 FMUL R25, R25, R25 ;  /* 0x000000191919b220 */ /* 0x001fc60000400000 */
[----:B------:R-:W-:Y:S01]  /*0e40*/  @!P5 FMUL R27, R27, 0.5 ;  /* 0x3f0000001b1bd820 */ /* 0x000fe20000400000 */
[----:B------:R-:W-:Y:S01]  /*0e50*/  FADD R18, R25, R18 ;  /* 0x0000001219127221 */ /* 0x000fe20000000000 */
[----:B------:R-:W-:Y:S01]  /*0e60*/  @!P2 FMUL R24, R24, 0.5 ;  /* 0x3f0000001818a820 */ /* 0x000fe20000400000 */
[----:B------:R-:W3:Y:S01]  /*0e70*/  LDG.E.CONSTANT R25, desc[UR6][R6.64] ;  /* 0x0000000606197981 */ /* 0x000ee2000c1e9900 */
[----:B------:R-:W-:Y:S01]  /*0e80*/  FMUL R16, R28, 1.4426950216293334961 ;  /* 0x3fb8aa3b1c107820 */ /* 0x000fe20000400000 */
[----:B------:R0:W0:Y:S01]  /*0e90*/  MUFU.EX2 R21, R27 ;  /* 0x0000001b00157308 */ /* 0x0000220000000800 */
[----:B-1----:R-:W-:-:S03]  /*0ea0*/  FMUL R26, R19, 1.4426950216293334961 ;  /* 0x3fb8aa3b131a7820 */ /* 0x002fc60000400000 */
[----:B------:R-:W-:Y:S01]  /*0eb0*/  @!P1 FMUL R20, R20, 0.5 ;  /* 0x3f00000014149820 */ /* 0x000fe20000400000 */
[----:B------:R-:W-:-:S03]  /*0ec0*/  FSETP.GEU.AND P3, PT, R16, -126, PT ;  /* 0xc2fc00001000780b */ /* 0x000fc60003f6e000 */
[----:B------:R-:W1:Y:S01]  /*0ed0*/  MUFU.EX2 R24, R24 ;  /* 0x0000001800187308 */ /* 0x000e620000000800 */
[----:B----4-:R-:W-:Y:S01]  /*0ee0*/  @!P4 FMUL R23, R23, R23 ;  /* 0x000000171717c220 */ /* 0x010fe20000400000 */
[----:B------:R-:W-:Y:S01]  /*0ef0*/  FSETP.GEU.AND P4, PT, R26, -126, PT ;  /* 0xc2fc00001a00780b */ /* 0x000fe20003f8e000 */
[----:B0-----:R-:W4:Y:S05]  /*0f00*/  LDG.E.CONSTANT R27, desc[UR6][R6.64+0x400] ;  /* 0x00040006061b7981 */ /* 0x001f2a000c1e9900 */
[----:B------:R-:W0:Y:S01]  /*0f10*/  MUFU.EX2 R20, R20 ;  /* 0x0000001400147308 */ /* 0x000e220000000800 */
[----:B------:R-:W-:Y:S01]  /*0f20*/  FADD R18, R18, R23 ;  /* 0x0000001712127221 */ /* 0x000fe20000000000 */
[----:B------:R-:W-:Y:S01]  /*0f30*/  @!P5 FMUL R21, R21, R21 ;  /* 0x000000151515d220 */ /* 0x000fe20000400000 */
[----:B------:R-:W-:Y:S01]  /*0f40*/  @!P3 FMUL R16, R16, 0.5 ;  /* 0x3f0000001010b820 */ /* 0x000fe20000400000 */
[----:B------:R-:W4:Y:S02]  /*0f50*/  LDG.E.CONSTANT R23, desc[UR6][R6.64+0x1400] ;  /* 0x0014000606177981 */ /* 0x000f24000c1e9900 */
[----:B------:R-:W-:Y:S01]  /*0f60*/  FADD R21, R18, R21 ;  /* 0x0000001512157221 */ /* 0x000fe20000000000 */
[----:B------:R-:W-:Y:S01]  /*0f70*/  @!P4 FMUL R26, R26, 0.5 ;  /* 0x3f0000001a1ac820 */ /* 0x000fe20000400000 */
[----:B------:R-:W0:Y:S01]  /*0f80*/  MUFU.EX2 R19, R16 ;  /* 0x0000001000137308 */ /* 0x000e220000000800 */
[----:B-1----:R-:W-:Y:S01]  /*0f90*/  @!P2 FMUL R24, R24, R24 ;  /* 0x000000181818a220 */ /* 0x002fe20000400000 */
[----:B------:R-:W4:Y:S03]  /*0fa0*/  LDG.E.CONSTANT R18, desc[UR6][R6.64+0xc00] ;  /* 0x000c000606127981 */ /* 0x000f26000c1e9900 */
[----:B------:R-:W-:-:S03]  /*0fb0*/  FADD R21, R21, R24 ;  /* 0x0000001815157221 */ /* 0x000fc60000000000 */
[----:B------:R-:W1:Y:S01]  /*0fc0*/  MUFU.EX2 R24, R26 ;  /* 0x0000001a00187308 */ /* 0x000e620000000800 */
[----:B0-----:R-:W-:-:S04]  /*0fd0*/  @!P1 FMUL R20, R20, R20 ;  /* 0x0000001414149220 */ /* 0x001fc80000400000 */
[----:B------:R-:W-:Y:S02]  /*0fe0*/  FADD R28, R21, R20 ;  /* 0x00000014151c7221 */ /* 0x000fe40000000000 */
[----:B------:R-:W4:Y:S04]  /*0ff0*/  LDG.E.CONSTANT R20, desc[UR6][R6.64+0x1000] ;  /* 0x0010000606147981 */ /* 0x000f28000c1e9900 */
[----:B------:R-:W4:Y:S01]  /*1000*/  LDG.E.CONSTANT R21, desc[UR6][R6.64+0x1800] ;  /* 0x0018000606157981 */ /* 0x000f22000c1e9900 */
[----:B------:R-:W-:-:S04]  /*1010*/  @!P3 FMUL R19, R19, R19 ;  /* 0x000000131313b220 */ /* 0x000fc80000400000 */
[----:B------:R-:W-:Y:S01]  /*1020*/  FADD R19, R28, R19 ;  /* 0x000000131c137221 */ /* 0x000fe20000000000 */
[----:B-1----:R-:W-:-:S04]  /*1030*/  @!P4 FMUL R24, R24, R24 ;  /* 0x000000181818c220 */ /* 0x002fc80000400000 */
[----:B------:R-:W-:Y:S02]  /*1040*/  FADD R16, R19, R24 ;  /* 0x0000001813107221 */ /* 0x000fe40000000000 */
[----:B------:R-:W4:Y:S01]  /*1050*/  LDG.E.CONSTANT R19, desc[UR6][R6.64+0x1c00] ;  /* 0x001c000606137981 */ /* 0x000f22000c1e9900 */
[----:B------:R-:W-:Y:S02]  /*1060*/  IADD3 R15, PT, PT, R15, 0x10, RZ ;  /* 0x000000100f0f7810 */ /* 0x000fe40007ffe0ff */
[----:B------:R-:W-:Y:S01]  /*1070*/  IADD3 R13, PT, PT, R13, 0x1000, RZ ;  /* 0x000010000d0d7810 */ /* 0x000fe20007ffe0ff */
[----:B--2---:R-:W-:-:S04]  /*1080*/  FADD R17, -R12, R17 ;  /* 0x000000110c117221 */ /* 0x004fc80000000100 */
[----:B------:R-:W-:-:S05]  /*1090*/  FMUL R24, R17, 1.4426950216293334961 ;  /* 0x3fb8aa3b11187820 */ /* 0x000fca0000400000 */
[----:B------:R-:W-:-:S13]  /*10a0*/  FSETP.GEU.AND P1, PT, R24, -126, PT ;  /* 0xc2fc00001800780b */ /* 0x000fda0003f2e000 */
[----:B------:R-:W-:-:S04]  /*10b0*/  @!P1 FMUL R24, R24, 0.5 ;  /* 0x3f00000018189820 */ /* 0x000fc80000400000 */
[----:B------:R-:W0:Y:S01]  /*10c0*/  MUFU.EX2 R26, R24 ;  /* 0x00000018001a7308 */ /* 0x000e220000000800 */
[----:B---3--:R-:W-:-:S04]  /*10d0*/  FADD R25, -R12, R25 ;  /* 0x000000190c197221 */ /* 0x008fc80000000100 */
[----:B------:R-:W-:Y:S01]  /*10e0*/  FMUL R17, R25, 1.4426950216293334961 ;  /* 0x3fb8aa3b19117820 */ /* 0x000fe20000400000 */
[----:B0-----:R-:W-:-:S04]  /*10f0*/  @!P1 FMUL R26, R26, R26 ;  /* 0x0000001a1a1a9220 */ /* 0x001fc80000400000 */
[----:B------:R-:W-:Y:S01]  /*1100*/  FSETP.GEU.AND P1, PT, R17, -126, PT ;  /* 0xc2fc00001100780b */ /* 0x000fe20003f2e000 */
[----:B------:R-:W-:Y:S01]  /*1110*/  FADD R16, R16, R26 ;  /* 0x0000001a10107221 */ /* 0x000fe20000000000 */
[----:B----4-:R-:W-:-:S04]  /*1120*/  FADD R27, -R12, R27 ;  /* 0x0000001b0c1b7221 */ /* 0x010fc80000000100 */
[----:B------:R-:W-:-:S07]  /*1130*/  FMUL R26, R27, 1.4426950216293334961 ;  /* 0x3fb8aa3b1b1a7820 */ /* 0x000fce0000400000 */
[----:B------:R-:W-:Y:S01]  /*1140*/  @!P1 FMUL R17, R17, 0.5 ;  /* 0x3f00000011119820 */ /* 0x000fe20000400000 */
[----:B------:R-:W-:Y:S01]  /*1150*/  FSETP.GEU.AND P6, PT, R26, -126, PT ;  /* 0xc2fc00001a00780b */ /* 0x000fe20003fce000 */
[----:B------:R-:W-:-:S04]  /*1160*/  FADD R29, -R12, R29 ;  /* 0x0000001d0c1d7221 */ /* 0x000fc80000000100 */
[----:B------:R-:W0:Y:S01]  /*1170*/  MUFU.EX2 R17, R17 ;  /* 0x0000001100117308 */ /* 0x000e220000000800 */
[C---:B------:R-:W-:Y:S01]  /*1180*/  FADD R18, -R12.reuse, R18 ;  /* 0x000000120c127221 */ /* 0x040fe20000000100 */
[----:B------:R-:W-:Y:S01]  /*1190*/  FMUL R25, R29, 1.4426950216293334961 ;  /* 0x3fb8aa3b1d197820 */ /* 0x000fe20000400000 */
[----:B------:R-:W-:Y:S02]  /*11a0*/  FADD R23, -R12, R23 ;  /* 0x000000170c177221 */ /* 0x000fe40000000100 */
[----:B------:R-:W-:-:S03]  /*11b0*/  FMUL R24, R18, 1.4426950216293334961 ;  /* 0x3fb8aa3b12187820 */ /* 0x000fc60000400000 */
[----:B------:R-:W-:Y:S01]  /*11c0*/  @!P6 FMUL R26, R26, 0.5 ;  /* 0x3f0000001a1ae820 */ /* 0x000fe20000400000 */
[----:B------:R-:W-:Y:S01]  /*11d0*/  FSETP.GEU.AND P5, PT, R25, -126, PT ;  /* 0xc2fc00001900780b */ /* 0x000fe20003fae000 */
[----:B------:R-:W-:Y:S01]  /*11e0*/  FMUL R27, R23, 1.4426950216293334961 ;  /* 0x3fb8aa3b171b7820 */ /* 0x000fe20000400000 */
[C---:B------:R-:W-:Y:S01]  /*11f0*/  FADD R20, -R12.reuse, R20 ;  /* 0x000000140c147221 */ /* 0x040fe20000000100 */
[----:B------:R-:W-:-:S03]  /*1200*/  FADD R28, -R12, R21 ;  /* 0x000000150c1c7221 */ /* 0x000fc60000000100 */
[----:B------:R-:W-:Y:S01]  /*1210*/  FMUL R20, R20, 1.4426950216293334961 ;  /* 0x3fb8aa3b14147820 */ /* 0x000fe20000400000 */
[----:B------:R-:W-:Y:S01]  /*1220*/  FSETP.GEU.AND P4, PT, R24, -126, PT ;  /* 0xc2fc00001800780b */ /* 0x000fe20003f8e000 */
[----:B------:R-:W1:Y:S01]  /*1230*/  MUFU.EX2 R18, R26 ;  /* 0x0000001a00127308 */ /* 0x000e620000000800 */
[----:B------:R-:W-:Y:S01]  /*1240*/  FMUL R23, R28, 1.4426950216293334961 ;  /* 0x3fb8aa3b1c177820 */ /* 0x000fe20000400000 */
[----:B0-----:R-:W-:Y:S01]  /*1250*/  @!P1 FMUL R17, R17, R17 ;  /* 0x0000001111119220 */ /* 0x001fe20000400000 */
[----:B------:R-:W-:-:S03]  /*1260*/  FSETP.GEU.AND P3, PT, R20, -126, PT ;  /* 0xc2fc00001400780b */ /* 0x000fc60003f6e000 */
[----:B------:R-:W-:Y:S02]  /*1270*/  FSETP.GEU.AND P1, PT, R23, -126, PT ;  /* 0xc2fc00001700780b */ /* 0x000fe40003f2e000 */
[----:B------:R-:W-:Y:S01]  /*1280*/  FSETP.GEU.AND P2, PT, R27, -126, PT ;  /* 0xc2fc00001b00780b */ /* 0x000fe20003f4e000 */
[----:B------:R-:W-:Y:S01]  /*1290*/  FADD R19, -R12, R19 ;  /* 0x000000130c137221 */ /* 0x000fe20000000100 */
[----:B------:R-:W-:Y:S02]  /*12a0*/  @!P5 FMUL R25, R25, 0.5 ;  /* 0x3f0000001919d820 */ /* 0x000fe40000400000 */
[----:B------:R-:W-:Y:S01]  /*12b0*/  @!P4 FMUL R24, R24, 0.5 ;  /* 0x3f0000001818c820 */ /* 0x000fe20000400000 */
[----:B------:R-:W-:Y:S01]  /*12c0*/  FMUL R19, R19, 1.4426950216293334961 ;  /* 0x3fb8aa3b13137820 */ /* 0x000fe20000400000 */
[----:B------:R-:W0:Y:S02]  /*12d0*/  MUFU.EX2 R21, R25 ;  /* 0x0000001900157308 */ /* 0x000e240000000800 */
[----:B------:R-:W-:Y:S01]  /*12e0*/  @!P3 FMUL R20, R20, 0.5 ;  /* 0x3f0000001414b820 */ /* 0x000fe20000400000 */
[----:B-1----:R-:W-:Y:S01]  /*12f0*/  @!P6 FMUL R18, R18, R18 ;  /* 0x000000121212e220 */ /* 0x002fe20000400000 */
[----:B------:R-:W-:Y:S01]  /*1300*/  FSETP.GEU.AND P6, PT, R19, -126, PT ;  /* 0xc2fc00001300780b */ /* 0x000fe20003fce000 */
[----:B------:R-:W-:-:S03]  /*1310*/  @!P1 FMUL R23, R23, 0.5 ;  /* 0x3f00000017179820 */ /* 0x000fc60000400000 */
[----:B------:R-:W1:Y:S01]  /*1320*/  MUFU.EX2 R24, R24 ;  /* 0x0000001800187308 */ /* 0x000e620000000800 */
[----:B------:R-:W-:Y:S01]  /*1330*/  @!P2 FMUL R27, R27, 0.5 ;  /* 0x3f0000001b1ba820 */ /* 0x000fe20000400000 */
[----:B------:R-:W-:-:S06]  /*1340*/  FADD R17, R16, R17 ;  /* 0x0000001110117221 */ /* 0x000fcc0000000000 */
[----:B------:R-:W2:Y:S08]  /*1350*/  MUFU.EX2 R20, R20 ;  /* 0x0000001400147308 */ /* 0x000eb00000000800 */
[----:B------:R-:W3:Y:S01]  /*1360*/  MUFU.EX2 R23, R23 ;  /* 0x0000001700177308 */ /* 0x000ee20000000800 */
[----:B------:R-:W-:Y:S01]  /*1370*/  @!P6 FMUL R19, R19, 0.5 ;  /* 0x3f0000001313e820 */ /* 0x000fe20000400000 */
[----:B------:R-:W-:Y:S01]  /*1380*/  FADD R18, R17, R18 ;  /* 0x0000001211127221 */ /* 0x000fe20000000000 */
[----:B0-----:R-:W-:-:S05]  /*1390*/  @!P5 FMUL R21, R21, R21 ;  /* 0x000000151515d220 */ /* 0x001fca0000400000 */
[----:B------:R-:W0:Y:S01]  /*13a0*/  MUFU.EX2 R27, R27 ;  /* 0x0000001b001b7308 */ /* 0x000e220000000800 */
[----:B------:R-:W-:Y:S01]  /*13b0*/  FADD R21, R18, R21 ;  /* 0x0000001512157221 */ /* 0x000fe20000000000 */
[----:B-1----:R-:W-:Y:S01]  /*13c0*/  @!P4 FMUL R24, R24, R24 ;  /* 0x000000181818c220 */ /* 0x002fe20000400000 */
[----:B--2---:R-:W-:-:S05]  /*13d0*/  @!P3 FMUL R20, R20, R20 ;  /* 0x000000141414b220 */ /* 0x004fca0000400000 */
[----:B------:R-:W1:Y:S01]  /*13e0*/  MUFU.EX2 R17, R19 ;  /* 0x0000001300117308 */ /* 0x000e620000000800 */
[----:B------:R-:W-:Y:S01]  /*13f0*/  FADD R21, R21, R24 ;  /* 0x0000001815157221 */ /* 0x000fe20000000000 */
[----:B---3--:R-:W-:Y:S01]  /*1400*/  @!P1 FMUL R23, R23, R23 ;  /* 0x0000001717179220 */ /* 0x008fe20000400000 */
[----:B------:R-:W-:Y:S02]  /*1410*/  ISETP.NE.AND P1, PT, R15, RZ, PT ;  /* 0x000000ff0f00720c */ /* 0x000fe40003f25270 */
[----:B------:R-:W-:Y:S01]  /*1420*/  FADD R20, R21, R20 ;  /* 0x0000001415147221 */ /* 0x000fe20000000000 */
[----:B0-----:R-:W-:-:S04]  /*1430*/  @!P2 FMUL R27, R27, R27 ;  /* 0x0000001b1b1ba220 */ /* 0x001fc80000400000 */
[----:B------:R-:W-:Y:S01]  /*1440*/  FADD R20, R20, R27 ;  /* 0x0000001b14147221 */ /* 0x000fe20000000000 */
[----:B------:R-:W-:-:S03]  /*1450*/  IADD3 R6, P2, PT, R6, 0x4000, RZ ;  /* 0x0000400006067810 */ /* 0x000fc60007f5e0ff */
[----:B------:R-:W-:Y:S01]  /*1460*/  FADD R20, R20, R23 ;  /* 0x0000001714147221 */ /* 0x000fe20000000000 */
[----:B-1----:R-:W-:Y:S01]  /*1470*/  @!P6 FMUL R17, R17, R17 ;  /* 0x000000111111e220 */ /* 0x002fe20000400000 */
[----:B------:R-:W-:-:S03]  /*1480*/  IADD3.X R7, PT, PT, RZ, R7, RZ, P2, !PT ;  /* 0x00000007ff077210 */ /* 0x000fc600017fe4ff */
[----:B------:R-:W-:Y:S01]  /*1490*/  FADD R18, R20, R17 ;  /* 0x0000001114127221 */ /* 0x000fe20000000000 */
[----:B------:R-:W-:Y:S06]  /*14a0*/  @P1 BRA `(.L_x_79) ;  /* 0xfffffff400e81947 */ /* 0x000fec000383ffff */
.L_x_78:
[----:B------:R-:W-:Y:S05]  /*14b0*/  BSYNC.RECONVERGENT B1 ;  /* 0x0000000000017941 */ /* 0x000fea0003800200 */
.L_x_77:
        /* <DEDUP_REMOVED lines=8> */
[----:B------:R-:W3:Y:S04]  /*1540*/  LDG.E.CONSTANT R27, desc[UR6][R6.64+0x400] ;  /* 0x00040006061b7981 */ /* 0x000ee8000c1e9900 */
[----:B------:R-:W4:Y:S04]  /*1550*/  LDG.E.CONSTANT R29, desc[UR6][R6.64+0x800] ;  /* 0x00080006061d7981 */ /* 0x000f28000c1e9900 */
[----:B------:R-:W4:Y:S04]  /*1560*/  LDG.E.CONSTANT R23, desc[UR6][R6.64+0xc00] ;  /* 0x000c000606177981 */ /* 0x000f28000c1e9900 */
[----:B------:R-:W4:Y:S04]  /*1570*/  LDG.E.CONSTANT R21, desc[UR6][R6.64+0x1000] ;  /* 0x0010000606157981 */ /* 0x000f28000c1e9900 */
[----:B------:R-:W4:Y:S04]  /*1580*/  LDG.E.CONSTANT R15, desc[UR6][R6.64+0x1400] ;  /* 0x00140006060f7981 */ /* 0x000f28000c1e9900 */
[----:B------:R-:W4:Y:S04]  /*1590*/  LDG.E.CONSTANT R17, desc[UR6][R6.64+0x1800] ;  /* 0x0018000606117981 */ /* 0x000f28000c1e9900 */
[----:B------:R0:W4:Y:S01]  /*15a0*/  LDG.E.CONSTANT R19, desc[UR6][R6.64+0x1c00] ;  /* 0x001c000606137981 */ /* 0x000122000c1e9900 */
[----:B------:R-:W-:Y:S01]  /*15b0*/  IADD3 R13, PT, PT, R13, 0x800, RZ ;  /* 0x000008000d0d7810 */ /* 0x000fe20007ffe0ff */
[----:B--2---:R-:W-:-:S04]  /*15c0*/  FADD R25, -R12, R25 ;  /* 0x000000190c197221 */ /* 0x004fc80000000100 */
[----:B------:R-:W-:Y:S01]  /*15d0*/  FMUL R25, R25, 1.4426950216293334961 ;  /* 0x3fb8aa3b19197820 */ /* 0x000fe20000400000 */
[C---:B---3--:R-:W-:Y:S01]  /*15e0*/  FADD R27, -R12.reuse, R27 ;  /* 0x0000001b0c1b7221 */ /* 0x048fe20000000100 */
[----:B----4-:R-:W-:-:S03]  /*15f0*/  FADD R29, -R12, R29 ;  /* 0x0000001d0c1d7221 */ /* 0x010fc60000000100 */
[----:B------:R-:W-:Y:S01]  /*1600*/  FMUL R27, R27, 1.4426950216293334961 ;  /* 0x3fb8aa3b1b1b7820 */ /* 0x000fe20000400000 */
[----:B------:R-:W-:Y:S01]  /*1610*/  FSETP.GEU.AND P6, PT, R25, -126, PT ;  /* 0xc2fc00001900780b */ /* 0x000fe20003fce000 */
[----:B------:R-:W-:Y:S01]  /*1620*/  FMUL R16, R29, 1.4426950216293334961 ;  /* 0x3fb8aa3b1d107820 */ /* 0x000fe20000400000 */
[C---:B------:R-:W-:Y:S02]  /*1630*/  FADD R23, -R12.reuse, R23 ;  /* 0x000000170c177221 */ /* 0x040fe40000000100 */
[----:B------:R-:W-:Y:S01]  /*1640*/  FSETP.GEU.AND P1, PT, R27, -126, PT ;  /* 0xc2fc00001b00780b */ /* 0x000fe20003f2e000 */
[----:B------:R-:W-:Y:S01]  /*1650*/  FADD R21, -R12, R21 ;  /* 0x000000150c157221 */ /* 0x000fe20000000100 */
[----:B------:R-:W-:Y:S01]  /*1660*/  FMUL R20, R23, 1.4426950216293334961 ;  /* 0x3fb8aa3b17147820 */ /* 0x000fe20000400000 */
[----:B------:R-:W-:Y:S02]  /*1670*/  FSETP.GEU.AND P2, PT, R16, -126, PT ;  /* 0xc2fc00001000780b */ /* 0x000fe40003f4e000 */
[----:B------:R-:W-:Y:S01]  /*1680*/  FMUL R21, R21, 1.4426950216293334961 ;  /* 0x3fb8aa3b15157820 */ /* 0x000fe20000400000 */
[----:B------:R-:W-:Y:S01]  /*1690*/  FADD R15, -R12, R15 ;  /* 0x0000000f0c0f7221 */ /* 0x000fe20000000100 */
[----:B------:R-:W-:-:S02]  /*16a0*/  FSETP.GEU.AND P3, PT, R20, -126, PT ;  /* 0xc2fc00001400780b */ /* 0x000fc40003f6e000 */
[----:B------:R-:W-:Y:S01]  /*16b0*/  @!P6 FMUL R25, R25, 0.5 ;  /* 0x3f0000001919e820 */ /* 0x000fe20000400000 */
[C---:B------:R-:W-:Y:S01]  /*16c0*/  FADD R17, -R12.reuse, R17 ;  /* 0x000000110c117221 */ /* 0x040fe20000000100 */
[----:B------:R-:W-:Y:S01]  /*16d0*/  FMUL R15, R15, 1.4426950216293334961 ;  /* 0x3fb8aa3b0f0f7820 */ /* 0x000fe20000400000 */
[----:B------:R-:W-:Y:S01]  /*16e0*/  FSETP.GEU.AND P4, PT, R21, -126, PT ;  /* 0xc2fc00001500780b */ /* 0x000fe20003f8e000 */
[----:B0-----:R-:W0:Y:S01]  /*16f0*/  MUFU.EX2 R7, R25 ;  /* 0x0000001900077308 */ /* 0x001e220000000800 */
[----:B------:R-:W-:Y:S01]  /*1700*/  @!P1 FMUL R27, R27, 0.5 ;  /* 0x3f0000001b1b9820 */ /* 0x000fe20000400000 */
[----:B------:R-:W-:Y:S01]  /*1710*/  FMUL R17, R17, 1.4426950216293334961 ;  /* 0x3fb8aa3b11117820 */ /* 0x000fe20000400000 */
[----:B------:R-:W-:Y:S01]  /*1720*/  FADD R19, -R12, R19 ;  /* 0x000000130c137221 */ /* 0x000fe20000000100 */
[----:B------:R-:W-:Y:S01]  /*1730*/  @!P2 FMUL R16, R16, 0.5 ;  /* 0x3f0000001010a820 */ /* 0x000fe20000400000 */
[----:B------:R-:W-:Y:S02]  /*1740*/  FSETP.GEU.AND P5, PT, R15, -126, PT ;  /* 0xc2fc00000f00780b */ /* 0x000fe40003fae000 */
[----:B------:R-:W-:Y:S01]  /*1750*/  FMUL R19, R19, 1.4426950216293334961 ;  /* 0x3fb8aa3b13137820 */ /* 0x000fe20000400000 */
[----:B------:R-:W1:Y:S01]  /*1760*/  MUFU.EX2 R6, R27 ;  /* 0x0000001b00067308 */ /* 0x000e620000000800 */
[----:B------:R-:W-:-:S03]  /*1770*/  @!P3 FMUL R20, R20, 0.5 ;  /* 0x3f0000001414b820 */ /* 0x000fc60000400000 */
[----:B------:R-:W-:-:S04]  /*1780*/  @!P4 FMUL R21, R21, 0.5 ;  /* 0x3f0000001515c820 */ /* 0x000fc80000400000 */
[----:B------:R-:W2:Y:S01]  /*1790*/  MUFU.EX2 R16, R16 ;  /* 0x0000001000107308 */ /* 0x000ea20000000800 */
[----:B0-----:R-:W-:Y:S01]  /*17a0*/  @!P6 FMUL R7, R7, R7 ;  /* 0x000000070707e220 */ /* 0x001fe20000400000 */
[----:B------:R-:W-:Y:S01]  /*17b0*/  FSETP.GEU.AND P6, PT, R17, -126, PT ;  /* 0xc2fc00001100780b */ /* 0x000fe20003fce000 */
[----:B------:R-:W-:Y:S02]  /*17c0*/  @!P5 FMUL R15, R15, 0.5 ;  /* 0x3f0000000f0fd820 */ /* 0x000fe40000400000 */
[----:B------:R-:W-:-:S03]  /*17d0*/  FADD R7, R18, R7 ;  /* 0x0000000712077221 */ /* 0x000fc60000000000 */
[----:B------:R-:W0:Y:S01]  /*17e0*/  MUFU.EX2 R20, R20 ;  /* 0x0000001400147308 */ /* 0x000e220000000800 */
[----:B-1----:R-:W-:Y:S01]  /*17f0*/  @!P1 FMUL R6, R6, R6 ;  /* 0x0000000606069220 */ /* 0x002fe20000400000 */
[----:B------:R-:W-:-:S03]  /*1800*/  FSETP.GEU.AND P1, PT, R19, -126, PT ;  /* 0xc2fc00001300780b */ /* 0x000fc60003f2e000 */
[----:B------:R-:W-:Y:S02]  /*1810*/  FADD R7, R7, R6 ;  /* 0x0000000607077221 */ /* 0x000fe40000000000 */
[----:B------:R-:W-:Y:S01]  /*1820*/  @!P6 FMUL R17, R17, 0.5 ;  /* 0x3f0000001111e820 */ /* 0x000fe20000400000 */
[----:B------:R-:W1:Y:S01]  /*1830*/  MUFU.EX2 R22, R21 ;  /* 0x0000001500167308 */ /* 0x000e620000000800 */
[----:B--2---:R-:W-:-:S04]  /*1840*/  @!P2 FMUL R16, R16, R16 ;  /* 0x000000101010a220 */ /* 0x004fc80000400000 */
[----:B------:R-:W-:Y:S02]  /*1850*/  FADD R7, R7, R16 ;  /* 0x0000001007077221 */ /* 0x000fe40000000000 */
[----:B------:R-:W-:Y:S01]  /*1860*/  @!P1 FMUL R19, R19, 0.5 ;  /* 0x3f00000013139820 */ /* 0x000fe20000400000 */
[----:B------:R-:W2:Y:S01]  /*1870*/  MUFU.EX2 R26, R15 ;  /* 0x0000000f001a7308 */ /* 0x000ea20000000800 */
[----:B0-----:R-:W-:-:S04]  /*1880*/  @!P3 FMUL R20, R20, R20 ;  /* 0x000000141414b220 */ /* 0x001fc80000400000 */
[----:B------:R-:W-:-:S03]  /*1890*/  FADD R7, R7, R20 ;  /* 0x0000001407077221 */ /* 0x000fc60000000000 */
[----:B------:R-:W0:Y:S01]  /*18a0*/  MUFU.EX2 R18, R17 ;  /* 0x0000001100127308 */ /* 0x000e220000000800 */
[----:B-1----:R-:W-:-:S04]  /*18b0*/  @!P4 FMUL R22, R22, R22 ;  /* 0x000000161616c220 */ /* 0x002fc80000400000 */
[----:B------:R-:W-:-:S03]  /*18c0*/  FADD R7, R7, R22 ;  /* 0x0000001607077221 */ /* 0x000fc60000000000 */
[----:B------:R-:W1:Y:S01]  /*18d0*/  MUFU.EX2 R6, R19 ;  /* 0x0000001300067308 */ /* 0x000e620000000800 */
[----:B--2---:R-:W-:-:S04]  /*18e0*/  @!P5 FMUL R26, R26, R26 ;  /* 0x0000001a1a1ad220 */ /* 0x004fc80000400000 */
[----:B------:R-:W-:Y:S01]  /*18f0*/  FADD R7, R7, R26 ;  /* 0x0000001a07077221 */ /* 0x000fe20000000000 */
[----:B0-----:R-:W-:-:S04]  /*1900*/  @!P6 FMUL R18, R18, R18 ;  /* 0x000000121212e220 */ /* 0x001fc80000400000 */
[----:B------:R-:W-:Y:S01]  /*1910*/  FADD R7, R7, R18 ;  /* 0x0000001207077221 */ /* 0x000fe20000000000 */
[----:B-1----:R-:W-:-:S04]  /*1920*/  @!P1 FMUL R6, R6, R6 ;  /* 0x0000000606069220 */ /* 0x002fc80000400000 */
[----:B------:R-:W-:-:S07]  /*1930*/  FADD R18, R7, R6 ;  /* 0x0000000607127221 */ /* 0x000fce0000000000 */
.L_x_81:
[----:B------:R-:W-:Y:S05]  /*1940*/  BSYNC.RECONVERGENT B1 ;  /* 0x0000000000017941 */ /* 0x000fea0003800200 */
.L_x_80:
        /* <DEDUP_REMOVED lines=10> */
[----:B------:R-:W4:Y:S01]  /*19f0*/  LDG.E.CONSTANT R21, desc[UR6][R6.64+0xc00] ;  /* 0x000c000606157981 */ /* 0x000f22000c1e9900 */
[----:B------:R-:W-:-:S02]  /*1a00*/  VIADD R13, R13, 0x400 ;  /* 0x000004000d0d7836 */ /* 0x000fc40000000000 */
[----:B--2---:R-:W-:-:S04]  /*1a10*/  FADD R15, -R12, R15 ;  /* 0x0000000f0c0f7221 */ /* 0x004fc80000000100 */
[----:B------:R-:W-:Y:S01]  /*1a20*/  FMUL R15, R15, 1.4426950216293334961 ;  /* 0x3fb8aa3b0f0f7820 */ /* 0x000fe20000400000 */
[C---:B---3--:R-:W-:Y:S01]  /*1a30*/  FADD R17, -R12.reuse, R17 ;  /* 0x000000110c117221 */ /* 0x048fe20000000100 */
[----:B----4-:R-:W-:-:S03]  /*1a40*/  FADD R19, -R12, R19 ;  /* 0x000000130c137221 */ /* 0x010fc60000000100 */
[----:B------:R-:W-:Y:S01]  /*1a50*/  FMUL R17, R17, 1.4426950216293334961 ;  /* 0x3fb8aa3b11117820 */ /* 0x000fe20000400000 */
[----:B------:R-:W-:Y:S01]  /*1a60*/  FSETP.GEU.AND P0, PT, R15, -126, PT ;  /* 0xc2fc00000f00780b */ /* 0x000fe20003f0e000 */
[----:B------:R-:W-:Y:S01]  /*1a70*/  FADD R21, -R12, R21 ;  /* 0x000000150c157221 */ /* 0x000fe20000000100 */
[----:B------:R-:W-:Y:S02]  /*1a80*/  FMUL R19, R19, 1.4426950216293334961 ;  /* 0x3fb8aa3b13137820 */ /* 0x000fe40000400000 */
[----:B------:R-:W-:Y:S01]  /*1a90*/  FSETP.GEU.AND P1, PT, R17, -126, PT ;  /* 0xc2fc00001100780b */ /* 0x000fe20003f2e000 */
[----:B------:R-:W-:Y:S02]  /*1aa0*/  FMUL R21, R21, 1.4426950216293334961 ;  /* 0x3fb8aa3b15157820 */ /* 0x000fe40000400000 */
[----:B------:R-:W-:-:S03]  /*1ab0*/  FSETP.GEU.AND P2, PT, R19, -126, PT ;  /* 0xc2fc00001300780b */ /* 0x000fc60003f4e000 */
[----:B------:R-:W-:-:S03]  /*1ac0*/  FSETP.GEU.AND P3, PT, R21, -126, PT ;  /* 0xc2fc00001500780b */ /* 0x000fc60003f6e000 */
[----:B------:R-:W-:-:S04]  /*1ad0*/  @!P0 FMUL R15, R15, 0.5 ;  /* 0x3f0000000f0f8820 */ /* 0x000fc80000400000 */
[----:B------:R-:W0:Y:S01]  /*1ae0*/  MUFU.EX2 R7, R15 ;  /* 0x0000000f00077308 */ /* 0x000e220000000800 */
[----:B------:R-:W-:Y:S02]  /*1af0*/  @!P1 FMUL R17, R17, 0.5 ;  /* 0x3f00000011119820 */ /* 0x000fe40000400000 */
[----:B------:R-:W-:-:S03]  /*1b00*/  @!P2 FMUL R19, R19, 0.5 ;  /* 0x3f0000001313a820 */ /* 0x000fc60000400000 */
[----:B------:R-:W-:Y:S02]  /*1b10*/  @!P3 FMUL R21, R21, 0.5 ;  /* 0x3f0000001515b820 */ /* 0x000fe40000400000 */
[----:B------:R-:W1:Y:S08]  /*1b20*/  MUFU.EX2 R6, R17 ;  /* 0x0000001100067308 */ /* 0x000e700000000800 */
[----:B------:R-:W2:Y:S01]  /*1b30*/  MUFU.EX2 R16, R19 ;  /* 0x0000001300107308 */ /* 0x000ea20000000800 */
[----:B0-----:R-:W-:-:S04]  /*1b40*/  @!P0 FMUL R7, R7, R7 ;  /* 0x0000000707078220 */ /* 0x001fc80000400000 */
[----:B------:R-:W-:-:S03]  /*1b50*/  FADD R7, R18, R7 ;  /* 0x0000000712077221 */ /* 0x000fc60000000000 */
[----:B------:R-:W0:Y:S01]  /*1b60*/  MUFU.EX2 R20, R21 ;  /* 0x0000001500147308 */ /* 0x000e220000000800 */
[----:B-1----:R-:W-:-:S04]  /*1b70*/  @!P1 FMUL R6, R6, R6 ;  /* 0x0000000606069220 */ /* 0x002fc80000400000 */
[----:B------:R-:W-:Y:S01]  /*1b80*/  FADD R7, R7, R6 ;  /* 0x0000000607077221 */ /* 0x000fe20000000000 */
[----:B--2---:R-:W-:-:S04]  /*1b90*/  @!P2 FMUL R16, R16, R16 ;  /* 0x000000101010a220 */ /* 0x004fc80000400000 */
[----:B------:R-:W-:Y:S01]  /*1ba0*/  FADD R7, R7, R16 ;  /* 0x0000001007077221 */ /* 0x000fe20000000000 */
[----:B0-----:R-:W-:-:S04]  /*1bb0*/  @!P3 FMUL R20, R20, R20 ;  /* 0x000000141414b220 */ /* 0x001fc80000400000 */
[----:B------:R-:W-:-:S07]  /*1bc0*/  FADD R18, R7, R20 ;  /* 0x0000001407127221 */ /* 0x000fce0000000000 */
.L_x_83:
[----:B------:R-:W-:Y:S05]  /*1bd0*/  BSYNC.RECONVERGENT B1 ;  /* 0x0000000000017941 */ /* 0x000fea0003800200 */
.L_x_82:
[----:B------:R-:W-:Y:S05]  /*1be0*/  @!P4 BRA `(.L_x_76) ;  /* 0x00000000004cc947 */ /* 0x000fea0003800000 */
[----:B------:R-:W0:Y:S01]  /*1bf0*/  LDCU.64 UR8, c[0x0][0x380] ;  /* 0x00007000ff0877ac */ /* 0x000e220008000a00 */
[----:B------:R-:W-:Y:S01]  /*1c00*/  IMAD.WIDE.U32 R2, R13, 0x4, R2 ;  /* 0x000000040d027825 */ /* 0x000fe200078e0002 */
[----:B------:R-:W-:Y:S02]  /*1c10*/  IADD3 R14, PT, PT, -R14, RZ, RZ ;  /* 0x000000ff0e0e7210 */ /* 0x000fe40007ffe1ff */
[----:B0-----:R-:W-:-:S04]  /*1c20*/  IADD3 R2, P0, PT, R2, UR8, RZ ;  /* 0x0000000802027c10 */ /* 0x001fc8000ff1e0ff */
[----:B------:R-:W-:-:S09]  /*1c30*/  IADD3.X R13, PT, PT, R3, UR9, RZ, P0, !PT ;  /* 0x00000009030d7c10 */ /* 0x000fd200087fe4ff */
.L_x_84:
[----:B------:R-:W-:-:S06]  /*1c40*/  MOV R3, R13 ;  /* 0x0000000d00037202 */ /* 0x000fcc0000000f00 */
[----:B------:R0:W2:Y:S01]  /*1c50*/  LDG.E.CONSTANT R3, desc[UR6][R2.64] ;  /* 0x0000000602037981 */ /* 0x0000a2000c1e9900 */
[----:B------:R-:W-:-:S04]  /*1c60*/  IADD3 R14, PT, PT, R14, 0x1, RZ ;  /* 0x000000010e0e7810 */ /* 0x000fc80007ffe0ff */
[----:B------:R-:W-:Y:S02]  /*1c70*/  ISETP.NE.AND P1, PT, R14, RZ, PT ;  /* 0x000000ff0e00720c */ /* 0x000fe40003f25270 */
[----:B0-----:R-:W-:-:S04]  /*1c80*/  IADD3 R2, P2, PT, R2, 0x400, RZ ;  /* 0x0000040002027810 */ /* 0x001fc80007f5e0ff */
[----:B------:R-:W-:Y:S01]  /*1c90*/  IADD3.X R13, PT, PT, RZ, R13, RZ, P2, !PT ;  /* 0x0000000dff0d7210 */ /* 0x000fe200017fe4ff */
[----:B--2---:R-:W-:-:S04]  /*1ca0*/  FADD R6, -R12, R3 ;  /* 0x000000030c067221 */ /* 0x004fc80000000100 */
[----:B------:R-:W-:-:S05]  /*1cb0*/  FMUL R6, R6, 1.4426950216293334961 ;  /* 0x3fb8aa3b06067820 */ /* 0x000fca0000400000 */
[----:B------:R-:W-:-:S13]  /*1cc0*/  FSETP.GEU.AND P0, PT, R6, -126, PT ;  /* 0xc2fc00000600780b */ /* 0x000fda0003f0e000 */
[----:B------:R-:W-:-:S04]  /*1cd0*/  @!P0 FMUL R6, R6, 0.5 ;  /* 0x3f00000006068820 */ /* 0x000fc80000400000 */
[----:B------:R-:W0:Y:S02]  /*1ce0*/  MUFU.EX2 R7, R6 ;  /* 0x0000000600077308 */ /* 0x000e240000000800 */
[----:B0-----:R-:W-:-:S04]  /*1cf0*/  @!P0 FMUL R7, R7, R7 ;  /* 0x0000000707078220 */ /* 0x001fc80000400000 */
[----:B------:R-:W-:Y:S01]  /*1d00*/  FADD R18, R7, R18 ;  /* 0x0000001207127221 */ /* 0x000fe20000000000 */
[----:B------:R-:W-:Y:S06]  /*1d10*/  @P1 BRA `(.L_x_84) ;  /* 0xfffffffc00c81947 */ /* 0x000fec000383ffff */
.L_x_76:
[----:B------:R-:W-:Y:S05]  /*1d20*/  BSYNC.RECONVERGENT B0 ;  /* 0x0000000000007941 */ /* 0x000fea0003800200 */
.L_x_75:
[----:B------:R-:W1:Y:S01]  /*1d30*/  SHFL.DOWN PT, R3, R18, 0x10, 0x1f ;  /* 0x0a001f0012037f89 */ /* 0x000e6200000e0000 */
[----:B------:R-:W-:-:S13]  /*1d40*/  ISETP.NE.AND P0, PT, R8, RZ, PT ;  /* 0x000000ff0800720c */ /* 0x000fda0003f05270 */
[----:B------:R-:W3:Y:S01]  /*1d50*/  @!P0 S2R R15, SR_CgaCtaId ;  /* 0x00000000000f8919 */ /* 0x000ee20000008800 */
[----:B------:R-:W-:-:S04]  /*1d60*/  @!P0 MOV R8, 0x400 ;  /* 0x0000040000088802 */ /* 0x000fc80000000f00 */
[----:B------:R-:W-:Y:S01]  /*1d70*/  @!P0 IADD3 R8, PT, PT, R8, 0x24, RZ ;  /* 0x0000002408088810 */ /* 0x000fe20007ffe0ff */
[----:B-1----:R-:W-:-:S05]  /*1d80*/  FADD R3, R3, R18 ;  /* 0x0000001203037221 */ /* 0x002fca0000000000 */
[----:B------:R-:W1:Y:S02]  /*1d90*/  SHFL.DOWN PT, R2, R3, 0x8, 0x1f ;  /* 0x09001f0003027f89 */ /* 0x000e6400000e0000 */
[----:B-1----:R-:W-:Y:S01]  /*1da0*/  FADD R2, R3, R2 ;  /* 0x0000000203027221 */ /* 0x002fe20000000000 */
[----:B---3--:R-:W-:-:S04]  /*1db0*/  @!P0 LEA R3, R15, R8, 0x18 ;  /* 0x000000080f038211 */ /* 0x008fc800078ec0ff */
[----:B------:R-:W1:Y:S01]  /*1dc0*/  SHFL.DOWN PT, R7, R2, 0x4, 0x1f ;  /* 0x08801f0002077f89 */ /* 0x000e6200000e0000 */
[----:B------:R-:W-:Y:S02]  /*1dd0*/  @!P0 IMAD R3, R10, 0x4, R3 ;  /* 0x000000040a038824 */ /* 0x000fe400078e0203 */
[----:B-1----:R-:W-:Y:S01]  /*1de0*/  FADD R7, R2, R7 ;  /* 0x0000000702077221 */ /* 0x002fe20000000000 */
[----:B------:R-:W-:-:S04]  /*1df0*/  HFMA2 R2, -RZ, RZ, 0, 0 ;  /* 0x00000000ff027431 */ /* 0x000fc800000001ff */
[----:B------:R-:W1:Y:S02]  /*1e00*/  SHFL.DOWN PT, R6, R7, 0x2, 0x1f ;  /* 0x08401f0007067f89 */ /* 0x000e6400000e0000 */
[----:B-1----:R-:W-:-:S05]  /*1e10*/  FADD R6, R7, R6 ;  /* 0x0000000607067221 */ /* 0x002fca0000000000 */
[----:B------:R-:W1:Y:S02]  /*1e20*/  SHFL.DOWN PT, R13, R6, 0x1, 0x1f ;  /* 0x08201f00060d7f89 */ /* 0x000e6400000e0000 */
[----:B-1----:R-:W-:-:S05]  /*1e30*/  FADD R8, R6, R13 ;  /* 0x0000000d06087221 */ /* 0x002fca0000000000 */
[----:B------:R1:W-:Y:S01]  /*1e40*/  @!P0 STS [R3], R8 ;  /* 0x0000000803008388 */ /* 0x0003e20000000800 */
[----:B------:R-:W-:Y:S01]  /*1e50*/  BAR.SYNC.DEFER_BLOCKING 0x0 ;  /* 0x0000000000007b1d */ /* 0x000fe20000010000 */
[----:B------:R-:W-:-:S13]  /*1e60*/  ISETP.GT.U32.AND P0, PT, R11, 0x1f, PT ;  /* 0x0000001f0b00780c */ /* 0x000fda0003f04070 */
[----:B-1----:R-:W-:Y:S05]  /*1e70*/  @P0 BRA `(.L_x_85) ;  /* 0x0000000000580947 */ /* 0x002fea0003800000 */
[----:B------:R-:W-:Y:S01]  /*1e80*/  ISETP.GT.U32.AND P0, PT, R11, 0x7, PT ;  /* 0x000000070b00780c */ /* 0x000fe20003f04070 */
[----:B------:R-:W-:-:S12]  /*1e90*/  UMOV UR4, 0xffffffff ;  /* 0xffffffff00047882 */ /* 0x000fd80000000000 */
[----:B------:R-:W1:Y:S01]  /*1ea0*/  @!P0 S2R R3, SR_CgaCtaId ;  /* 0x0000000000038919 */ /* 0x000e620000008800 */
[----:B------:R-:W-:-:S04]  /*1eb0*/  @!P0 MOV R2, 0x400 ;  /* 0x0000040000028802 */ /* 0x000fc80000000f00 */
[----:B------:R-:W-:-:S04]  /*1ec0*/  @!P0 IADD3 R2, PT, PT, R2, 0x24, RZ ;  /* 0x0000002402028810 */ /* 0x000fc80007ffe0ff */
[----:B-1----:R-:W-:Y:S02]  /*1ed0*/  @!P0 LEA R6, R3, R2, 0x18 ;  /* 0x0000000203068211 */ /* 0x002fe400078ec0ff */
[----:B------:R-:W-:Y:S02]  /*1ee0*/  MOV R2, RZ ;  /* 0x000000ff00027202 */ /* 0x000fe40000000f00 */
[----:B------:R-:W-:-:S05]  /*1ef0*/  @!P0 LEA R3, R11, R6, 0x2 ;  /* 0x000000060b038211 */ /* 0x000fca00078e10ff */
[----:B------:R1:W3:Y:S01]  /*1f00*/  @!P0 LDS R2, [R3] ;  /* 0x0000000003028984 */ /* 0x0002e20000000800 */
[----:B------:R-:W-:Y:S01]  /*1f10*/  ISETP.NE.AND P0, PT, R11, RZ, PT ;  /* 0x000000ff0b00720c */ /* 0x000fe20003f05270 */
[----:B------:R-:W-:-:S12]  /*1f20*/  BRA.DIV UR4, `(.L_x_86) ;  /* 0x0000000604787947 */ /* 0x000fd8000b800000 */
[----:B-1-3--:R-:W1:Y:S02]  /*1f30*/  SHFL.DOWN PT, R3, R2, 0x10, 0x1f ;  /* 0x0a001f0002037f89 */ /* 0x00ae6400000e0000 */
[----:B-1----:R-:W-:-:S05]  /*1f40*/  FADD R3, R3, R2 ;  /* 0x0000000203037221 */ /* 0x002fca0000000000 */
[----:B------:R-:W1:Y:S02]  /*1f50*/  SHFL.DOWN PT, R6, R3, 0x8, 0x1f ;  /* 0x09001f0003067f89 */ /* 0x000e6400000e0000 */
[----:B-1----:R-:W-:-:S05]  /*1f60*/  FADD R6, R3, R6 ;  /* 0x0000000603067221 */ /* 0x002fca0000000000 */
[----:B------:R-:W1:Y:S02]  /*1f70*/  SHFL.DOWN PT, R7, R6, 0x4, 0x1f ;  /* 0x08801f0006077f89 */ /* 0x000e6400000e0000 */
[----:B-1----:R-:W-:-:S05]  /*1f80*/  FADD R7, R6, R7 ;  /* 0x0000000706077221 */ /* 0x002fca0000000000 */
[----:B------:R-:W1:Y:S02]  /*1f90*/  SHFL.DOWN PT, R8, R7, 0x2, 0x1f ;  /* 0x08401f0007087f89 */ /* 0x000e6400000e0000 */
[----:B-1----:R-:W-:-:S05]  /*1fa0*/  FADD R8, R7, R8 ;  /* 0x0000000807087221 */ /* 0x002fca0000000000 */
[----:B------:R1:W3:Y:S02]  /*1fb0*/  SHFL.DOWN PT, R13, R8, 0x1, 0x1f ;  /* 0x08201f00080d7f89 */ /* 0x0002e400000e0000 */
.L_x_98:
[----:B---3--:R-:W-:-:S05]  /*1fc0*/  FADD R13, R8, R13 ;  /* 0x0000000d080d7221 */ /* 0x008fca0000000000 */
[----:B------:R-:W-:-:S07]  /*1fd0*/  FSEL R2, R13, RZ, !P0 ;  /* 0x000000ff0d027208 */ /* 0x000fce0004000000 */
.L_x_85:
[----:B------:R-:W-:Y:S01]  /*1fe0*/  ISETP.NE.AND P0, PT, R11, RZ, PT ;  /* 0x000000ff0b00720c */ /* 0x000fe20003f05270 */
[----:B------:R-:W-:Y:S05]  /*1ff0*/  WARPSYNC.ALL ;  /* 0x0000000000007948 */ /* 0x000fea0003800000 */
[----:B------:R-:W-:Y:S07]  /*2000*/  BAR.SYNC.DEFER_BLOCKING 0x0 ;  /* 0x0000000000007b1d */ /* 0x000fee0000010000 */
[----:B------:R-:W-:Y:S01]  /*2010*/  @!P0 MOV R3, 0x400 ;  /* 0x0000040000038802 */ /* 0x000fe20000000f00 */
[----:B------:R-:W3:Y:S03]  /*2020*/  @!P0 S2R R6, SR_CgaCtaId ;  /* 0x0000000000068919 */ /* 0x000ee60000008800 */
[----:B---3--:R-:W-:-:S05]  /*2030*/  @!P0 LEA R3, R6, R3, 0x18 ;  /* 0x0000000306038211 */ /* 0x008fca00078ec0ff */
[----:B------:R3:W-:Y:S01]  /*2040*/  @!P0 STS [R3+0x44], R2 ;  /* 0x0000440203008388 */ /* 0x0007e20000000800 */
[----:B------:R-:W-:Y:S06]  /*2050*/  BAR.SYNC.DEFER_BLOCKING 0x0 ;  /* 0x0000000000007b1d */ /* 0x000fec0000010000 */
[----:B------:R-:W-:Y:S05]  /*2060*/  @P0 EXIT ;  /* 0x000000000000094d */ /* 0x000fea0003800000 */
[----:B---3-5:R-:W-:-:S06]  /*2070*/  IMAD.WIDE R2, R9, 0x4, R4 ;  /* 0x0000000409027825 */ /* 0x028fcc00078e0204 */
[----:B------:R3:W4:Y:S01]  /*2080*/  LDG.E.CONSTANT R2, desc[UR6][R2.64] ;  /* 0x0000000602027981 */ /* 0x000722000c1e9900 */
[----:B------:R-:W0:Y:S01]  /*2090*/  S2UR UR5, SR_CgaCtaId ;  /* 0x00000000000579c3 */ /* 0x000e220000008800 */
[----:B------:R-:W-:Y:S01]  /*20a0*/  UMOV UR4, 0x400 ;  /* 0x0000040000047882 */ /* 0x000fe20000000000 */
[----:B-1----:R-:W-:Y:S01]  /*20b0*/  MOV R8, 0x3e055027 ;  /* 0x3e05502700087802 */ /* 0x002fe20000000f00 */
[----:B0-----:R-:W-:-:S09]  /*20c0*/  ULEA UR4, UR5, UR4, 0x18 ;  /* 0x0000000405047291 */ /* 0x001fd2000f8ec0ff */
[----:B------:R-:W0:Y:S02]  /*20d0*/  LDS R6, [UR4+0x44] ;  /* 0x00004404ff067984 */ /* 0x000e240008000800 */
[----:B0-----:R-:W-:-:S04]  /*20e0*/  FSETP.GEU.AND P0, PT, R6, 1.175494350822287508e-38, PT ;  /* 0x008000000600780b */ /* 0x001fc80003f0e000 */
[----:B---3--:R-:W-:-:S09]  /*20f0*/  FSEL R3, RZ, -23, P0 ;  /* 0xc1b80000ff037808 */ /* 0x008fd20000000000 */
[----:B------:R-:W-:-:S05]  /*2100*/  @!P0 FMUL R6, R6, 8388608 ;  /* 0x4b00000006068820 */ /* 0x000fca0000400000 */
[C---:B------:R-:W-:Y:S02]  /*2110*/  IADD3 R4, PT, PT, R6.reuse, -0x3f2aaaab, RZ ;  /* 0xc0d5555506047810 */ /* 0x040fe40007ffe0ff */
[----:B------:R-:W-:Y:S02]  /*2120*/  ISETP.GT.U32.AND P0, PT, R6, 0x7f7fffff, PT ;  /* 0x7f7fffff0600780c */ /* 0x000fe40003f04070 */
[----:B------:R-:W-:-:S05]  /*2130*/  LOP3.LUT R5, R4, 0xff800000, RZ, 0xc0, !PT ;  /* 0xff80000004057812 */ /* 0x000fca00078ec0ff */
[----:B------:R-:W-:-:S04]  /*2140*/  IMAD.IADD R4, R6, 0x1, -R5 ;  /* 0x0000000106047824 */ /* 0x000fc800078e0a05 */
[----:B------:R-:W-:-:S04]  /*2150*/  FADD R7, R4, -1 ;  /* 0xbf80000004077421 */ /* 0x000fc80000000000 */
[----:B------:R-:W-:Y:S01]  /*2160*/  FFMA R4, R7, -R8, 0.14084610342979431152 ;  /* 0x3e1039f607047423 */ /* 0x000fe20000000808 */
[----:B------:R-:W-:-:S03]  /*2170*/  I2FP.F32.S32 R8, R5 ;  /* 0x0000000500087245 */ /* 0x000fc60000201400 */
[C---:B------:R-:W-:Y:S02]  /*2180*/  FFMA R4, R7.reuse, R4, -0.12148627638816833496 ;  /* 0xbdf8cdcc07047423 */ /* 0x040fe40000000004 */
[----:B------:R-:W-:Y:S02]  /*2190*/  FFMA R3, R8, 1.1920928955078125e-07, R3 ;  /* 0x3400000008037823 */ /* 0x000fe40000000003 */
[----:B------:R-:W-:-:S04]  /*21a0*/  FFMA R4, R7, R4, 0.13980610668659210205 ;  /* 0x3e0f295507047423 */ /* 0x000fc80000000004 */
[----:B------:R-:W-:-:S04]  /*21b0*/  FFMA R4, R7, R4, -0.16684235632419586182 ;  /* 0xbe2ad8b907047423 */ /* 0x000fc80000000004 */
[----:B------:R-:W-:-:S04]  /*21c0*/  FFMA R4, R7, R4, 0.20012299716472625732 ;  /* 0x3e4ced0b07047423 */ /* 0x000fc80000000004 */
[----:B------:R-:W-:-:S04]  /*21d0*/  FFMA R4, R7, R4, -0.24999669194221496582 ;  /* 0xbe7fff2207047423 */ /* 0x000fc80000000004 */
[----:B------:R-:W-:-:S04]  /*21e0*/  FFMA R4, R7, R4, 0.33333182334899902344 ;  /* 0x3eaaaa7807047423 */ /* 0x000fc80000000004 */
[----:B------:R-:W-:-:S04]  /*21f0*/  FFMA R4, R7, R4, -0.5 ;  /* 0xbf00000007047423 */ /* 0x000fc80000000004 */
[C---:B------:R-:W-:Y:S02]  /*2200*/  FMUL R10, R7.reuse, R4 ;  /* 0x00000004070a7220 */ /* 0x040fe40000400000 */
[----:B------:R-:W0:Y:S02]  /*2210*/  LDC.64 R4, c[0x0][0x390] ;  /* 0x0000e400ff047b82 */ /* 0x000e240000000a00 */
[----:B------:R-:W-:Y:S01]  /*2220*/  FFMA R10, R7, R10, R7 ;  /* 0x0000000a070a7223 */ /* 0x000fe20000000007 */
[----:B------:R-:W-:-:S03]  /*2230*/  MOV R7, 0x7f800000 ;  /* 0x7f80000000077802 */ /* 0x000fc60000000f00 */
[----:B------:R-:W-:Y:S02]  /*2240*/  FFMA R3, R3, 0.69314718246459960938, R10 ;  /* 0x3f31721803037823 */ /* 0x000fe4000000000a */
[C---:B------:R-:W-:Y:S01]  /*2250*/  @P0 FFMA R3, R6.reuse, R7, +INF ;  /* 0x7f80000006030423 */ /* 0x040fe20000000007 */
[----:B------:R-:W-:-:S04]  /*2260*/  FSETP.NEU.AND P0, PT, R6, RZ, PT ;  /* 0x000000ff0600720b */ /* 0x000fc80003f0d000 */
[----:B------:R-:W-:-:S05]  /*2270*/  FSEL R3, R3, -INF , P0 ;  /* 0xff80000003037808 */ /* 0x000fca0000000000 */
[----:B--2---:R-:W-:Y:S01]  /*2280*/  FADD R3, R12, R3 ;  /* 0x000000030c037221 */ /* 0x004fe20000000000 */
[----:B0-----:R-:W-:-:S04]  /*2290*/  IMAD.WIDE.U32 R4, R0, 0x4, R4 ;  /* 0x0000000400047825 */ /* 0x001fc800078e0004 */
[----:B----4-:R-:W-:-:S05]  /*22a0*/  FADD R3, R3, -R2 ;  /* 0x8000000203037221 */ /* 0x010fca0000000000 */
[----:B------:R-:W-:Y:S01]  /*22b0*/  STG.E desc[UR6][R4.64], R3 ;  /* 0x0000000304007986 */ /* 0x000fe2000c101906 */
[----:B------:R-:W-:Y:S05]  /*22c0*/  EXIT ;  /* 0x000000000000794d */ /* 0x000fea0003800000 */
.L_x_74:
[----:B------:R-:W-:Y:S01]  /*22d0*/  HFMA2 R18, -RZ, RZ, 0, 9.5367431640625e-07 ;  /* 0x00000010ff127431 */ /* 0x000fe200000001ff */
[----:B-1----:R-:W-:Y:S01]  /*22e0*/  MOV R17, R6 ;  /* 0x0000000600117202 */ /* 0x002fe20000000f00 */
[----:B------:R-:W-:Y:S01]  /*22f0*/  IMAD.MOV.U32 R16, RZ, RZ, -0x1 ;  /* 0xffffffffff107424 */ /* 0x000fe200078e00ff */
[----:B------:R-:W-:-:S07]  /*2300*/  MOV R19, 0x1f ;  /* 0x0000001f00137802 */ /* 0x000fce0000000f00 */
[----:B0----5:R-:W-:Y:S05]  /*2310*/  WARPSYNC.COLLECTIVE R16, `(.L_x_87) ;  /* 0x0000000010087348 */ /* 0x021fea0003c00000 */
[----:B------:R1:W2:Y:S02]  /*2320*/  SHFL.DOWN P1, R15, R17, R18, R19 ;  /* 0x08000012110f7389 */ /* 0x0002a40000020013 */
[----:B012--5:R-:W-:Y:S05]  /*2330*/  ENDCOLLECTIVE ;  /* 0x000000000000791b */ /* 0x027fea0003800000 */
.L_x_87:
[----:B------:R-:W-:Y:S01]  /*2340*/  HFMA2 R18, -RZ, RZ, 0, 4.76837158203125e-07 ;  /* 0x00000008ff127431 */ /* 0x000fe200000001ff */
[----:B------:R-:W-:-:S04]  /*2350*/  MOV R7, R15 ;  /* 0x0000000f00077202 */ /* 0x000fc80000000f00 */
[----:B------:R-:W-:-:S04]  /*2360*/  FMNMX R7, R7, R6, !PT ;  /* 0x0000000607077209 */ /* 0x000fc80007800000 */
[----:B------:R-:W-:-:S07]  /*2370*/  MOV R17, R7 ;  /* 0x0000000700117202 */ /* 0x000fce0000000f00 */
[----:B------:R-:W-:Y:S05]  /*2380*/  WARPSYNC.COLLECTIVE R16, `(.L_x_88) ;  /* 0x0000000010087348 */ /* 0x000fea0003c00000 */
[----:B------:R0:W1:Y:S02]  /*2390*/  SHFL.DOWN P1, R15, R17, R18, R19 ;  /* 0x08000012110f7389 */ /* 0x0000640000020013 */
[----:B01----:R-:W-:Y:S05]  /*23a0*/  ENDCOLLECTIVE ;  /* 0x000000000000791b */ /* 0x003fea0003800000 */
.L_x_88:
[----:B------:R-:W-:Y:S01]  /*23b0*/  IMAD.MOV.U32 R18, RZ, RZ, 0x4 ;  /* 0x00000004ff127424 */ /* 0x000fe200078e00ff */
[----:B------:R-:W-:-:S04]  /*23c0*/  MOV R12, R15 ;  /* 0x0000000f000c7202 */ /* 0x000fc80000000f00 */
[----:B------:R-:W-:-:S04]  /*23d0*/  FMNMX R12, R7, R12, !PT ;  /* 0x0000000c070c7209 */ /* 0x000fc80007800000 */
[----:B------:R-:W-:-:S07]  /*23e0*/  MOV R17, R12 ;  /* 0x0000000c00117202 */ /* 0x000fce0000000f00 */
[----:B------:R-:W-:Y:S05]  /*23f0*/  WARPSYNC.COLLECTIVE R16, `(.L_x_89) ;  /* 0x0000000010087348 */ /* 0x000fea0003c00000 */
[----:B------:R0:W1:Y:S02]  /*2400*/  SHFL.DOWN P1, R15, R17, R18, R19 ;  /* 0x08000012110f7389 */ /* 0x0000640000020013 */
[----:B01----:R-:W-:Y:S05]  /*2410*/  ENDCOLLECTIVE ;  /* 0x000000000000791b */ /* 0x003fea0003800000 */
.L_x_89:
[----:B------:R-:W-:Y:S01]  /*2420*/  HFMA2 R18, -RZ, RZ, 0, 1.1920928955078125e-07 ;  /* 0x00000002ff127431 */ /* 0x000fe200000001ff */
[----:B------:R-:W-:-:S04]  /*2430*/  MOV R13, R15 ;  /* 0x0000000f000d7202 */ /* 0x000fc80000000f00 */
[----:B------:R-:W-:-:S04]  /*2440*/  FMNMX R13, R12, R13, !PT ;  /* 0x0000000d0c0d7209 */ /* 0x000fc80007800000 */
[----:B------:R-:W-:-:S07]  /*2450*/  MOV R17, R13 ;  /* 0x0000000d00117202 */ /* 0x000fce0000000f00 */
[----:B------:R-:W-:Y:S05]  /*2460*/  WARPSYNC.COLLECTIVE R16, `(.L_x_90) ;  /* 0x0000000010087348 */ /* 0x000fea0003c00000 */
[----:B------:R0:W1:Y:S02]  /*2470*/  SHFL.DOWN P1, R15, R17, R18, R19 ;  /* 0x08000012110f7389 */ /* 0x0000640000020013 */
[----:B01----:R-:W-:Y:S05]  /*2480*/  ENDCOLLECTIVE ;  /* 0x000000000000791b */ /* 0x003fea0003800000 */
.L_x_90:
[----:B------:R-:W-:Y:S01]  /*2490*/  IMAD.MOV.U32 R18, RZ, RZ, 0x1 ;  /* 0x00000001ff127424 */ /* 0x000fe200078e00ff */
[----:B------:R-:W-:-:S04]  /*24a0*/  MOV R14, R15 ;  /* 0x0000000f000e7202 */ /* 0x000fc80000000f00 */
[----:B------:R-:W-:-:S04]  /*24b0*/  FMNMX R14, R13, R14, !PT ;  /* 0x0000000e0d0e7209 */ /* 0x000fc80007800000 */
[----:B------:R-:W-:-:S07]  /*24c0*/  MOV R17, R14 ;  /* 0x0000000e00117202 */ /* 0x000fce0000000f00 */
[----:B------:R-:W-:Y:S05]  /*24d0*/  WARPSYNC.COLLECTIVE R16, `(.L_x_91) ;  /* 0x0000000010087348 */ /* 0x000fea0003c00000 */
[----:B------:R0:W1:Y:S02]  /*24e0*/  SHFL.DOWN P1, R15, R17, R18, R19 ;  /* 0x08000012110f7389 */ /* 0x0000640000020013 */
[----:B01----:R-:W-:Y:S05]  /*24f0*/  ENDCOLLECTIVE ;  /* 0x000000000000791b */ /* 0x003fea0003800000 */
.L_x_91:
[----:B------:R-:W-:Y:S05]  /*2500*/  BRA `(.L_x_92) ;  /* 0xffffffe400407947 */ /* 0x000fea000383ffff */
.L_x_86:
[----:B------:R-:W-:Y:S01]  /*2510*/  HFMA2 R18, -RZ, RZ, 0, 9.5367431640625e-07 ;  /* 0x00000010ff127431 */ /* 0x000fe200000001ff */
[----:B---3--:R-:W-:Y:S02]  /*2520*/  MOV R17, R2 ;  /* 0x0000000200117202 */ /* 0x008fe40000000f00 */
[----:B------:R-:W-:Y:S02]  /*2530*/  MOV R19, 0x1f ;  /* 0x0000001f00137802 */ /* 0x000fe40000000f00 */
[----:B------:R-:W-:-:S07]  /*2540*/  MOV R16, 0xffffffff ;  /* 0xffffffff00107802 */ /* 0x000fce0000000f00 */
[----:B012--5:R-:W-:Y:S05]  /*2550*/  WARPSYNC.COLLECTIVE R16, `(.L_x_93) ;  /* 0x0000000010087348 */ /* 0x027fea0003c00000 */
[----:B------:R3:W4:Y:S02]  /*2560*/  SHFL.DOWN P1, R15, R17, R18, R19 ;  /* 0x08000012110f7389 */ /* 0x0007240000020013 */
[----:B012345:R-:W-:Y:S05]  /*2570*/  ENDCOLLECTIVE ;  /* 0x000000000000791b */ /* 0x03ffea0003800000 */
.L_x_93:
[----:B------:R-:W-:Y:S01]  /*2580*/  HFMA2 R18, -RZ, RZ, 0, 4.76837158203125e-07 ;  /* 0x00000008ff127431 */ /* 0x000fe200000001ff */
[----:B------:R-:W-:-:S05]  /*2590*/  MOV R3, R15 ;  /* 0x0000000f00037202 */ /* 0x000fca0000000f00 */
[----:B------:R-:W-:-:S04]  /*25a0*/  FADD R3, R3, R2 ;  /* 0x0000000203037221 */ /* 0x000fc80000000000 */
[----:B------:R-:W-:-:S07]  /*25b0*/  IMAD.MOV.U32 R17, RZ, RZ, R3 ;  /* 0x000000ffff117224 */ /* 0x000fce00078e0003 */
[----:B------:R-:W-:Y:S05]  /*25c0*/  WARPSYNC.COLLECTIVE R16, `(.L_x_94) ;  /* 0x0000000010087348 */ /* 0x000fea0003c00000 */
[----:B------:R0:W1:Y:S02]  /*25d0*/  SHFL.DOWN P1, R15, R17, R18, R19 ;  /* 0x08000012110f7389 */ /* 0x0000640000020013 */
[----:B01----:R-:W-:Y:S05]  /*25e0*/  ENDCOLLECTIVE ;  /* 0x000000000000791b */ /* 0x003fea0003800000 */
.L_x_94:
[----:B------:R-:W-:Y:S01]  /*25f0*/  HFMA2 R18, -RZ, RZ, 0, 2.384185791015625e-07 ;  /* 0x00000004ff127431 */ /* 0x000fe200000001ff */
[----:B------:R-:W-:-:S05]  /*2600*/  MOV R6, R15 ;  /* 0x0000000f00067202 */ /* 0x000fca0000000f00 */
[----:B------:R-:W-:-:S05]  /*2610*/  FADD R6, R3, R6 ;  /* 0x0000000603067221 */ /* 0x000fca0000000000 */
[----:B------:R-:W-:-:S07]  /*2620*/  MOV R17, R6 ;  /* 0x0000000600117202 */ /* 0x000fce0000000f00 */
[----:B------:R-:W-:Y:S05]  /*2630*/  WARPSYNC.COLLECTIVE R16, `(.L_x_95) ;  /* 0x0000000010087348 */ /* 0x000fea0003c00000 */
[----:B------:R0:W1:Y:S02]  /*2640*/  SHFL.DOWN P1, R15, R17, R18, R19 ;  /* 0x08000012110f7389 */ /* 0x0000640000020013 */
[----:B01----:R-:W-:Y:S05]  /*2650*/  ENDCOLLECTIVE ;  /* 0x000000000000791b */ /* 0x003fea0003800000 */
.L_x_95:
[----:B------:R-:W-:Y:S01]  /*2660*/  HFMA2 R18, -RZ, RZ, 0, 1.1920928955078125e-07 ;  /* 0x00000002ff127431 */ /* 0x000fe200000001ff */
[----:B------:R-:W-:-:S05]  /*2670*/  MOV R7, R15 ;  /* 0x0000000f00077202 */ /* 0x000fca0000000f00 */
[----:B------:R-:W-:-:S04]  /*2680*/  FADD R7, R6, R7 ;  /* 0x0000000706077221 */ /* 0x000fc80000000000 */
[----:B------:R-:W-:-:S07]  /*2690*/  IMAD.MOV.U32 R17, RZ, RZ, R7 ;  /* 0x000000ffff117224 */ /* 0x000fce00078e0007 */
[----:B------:R-:W-:Y:S05]  /*26a0*/  WARPSYNC.COLLECTIVE R16, `(.L_x_96) ;  /* 0x0000000010087348 */ /* 0x000fea0003c00000 */
[----:B------:R0:W1:Y:S02]  /*26b0*/  SHFL.DOWN P1, R15, R17, R18, R19 ;  /* 0x08000012110f7389 */ /* 0x0000640000020013 */
[----:B01----:R-:W-:Y:S05]  /*26c0*/  ENDCOLLECTIVE ;  /* 0x000000000000791b */ /* 0x003fea0003800000 */
.L_x_96:
[----:B------:R-:W-:Y:S01]  /*26d0*/  HFMA2 R18, -RZ, RZ, 0, 5.9604644775390625e-08 ;  /* 0x00000001ff127431 */ /* 0x000fe200000001ff */
[----:B------:R-:W-:-:S05]  /*26e0*/  MOV R8, R15 ;  /* 0x0000000f00087202 */ /* 0x000fca0000000f00 */
[----:B------:R-:W-:-:S05]  /*26f0*/  FADD R8, R7, R8 ;  /* 0x0000000807087221 */ /* 0x000fca0000000000 */
[----:B------:R-:W-:-:S07]  /*2700*/  MOV R17, R8 ;  /* 0x0000000800117202 */ /* 0x000fce0000000f00 */
[----:B------:R-:W-:Y:S05]  /*2710*/  WARPSYNC.COLLECTIVE R16, `(.L_x_97) ;  /* 0x0000000010087348 */ /* 0x000fea0003c00000 */
[----:B------:R0:W1:Y:S02]  /*2720*/  SHFL.DOWN P1, R15, R17, R18, R19 ;  /* 0x08000012110f7389 */ /* 0x0000640000020013 */
[----:B01----:R-:W-:Y:S05]  /*2730*/  ENDCOLLECTIVE ;  /* 0x000000000000791b */ /* 0x003fea0003800000 */
.L_x_97:
[----:B------:R-:W-:Y:S01]  /*2740*/  MOV R13, R15 ;  /* 0x0000000f000d7202 */ /* 0x000fe20000000f00 */
[----:B------:R-:W-:Y:S06]  /*2750*/  BRA `(.L_x_98) ;  /* 0xfffffff800187947 */ /* 0x000fec000383ffff */
.L_x_99:
        /* <DEDUP_REMOVED lines=10> */
.L_x_103:


//--------------------- .nv.shared._ZN36_GLOBAL__N__660acd4c_4_k_cu_0ea0750e20ce_bwd_logits_kernelILi256EEEvPKfPKiPfiib --------------------------
	.section	.nv.shared._ZN36_GLOBAL__N__660acd4c_4_k_cu_0ea0750e20ce_bwd_logits_kernelILi256EEEvPKfPKiPfiib,"aw",@nobits
	.sectionflags	@""
	.align	4
.nv.shared._ZN36_GLOBAL__N__660acd4c_4_k_cu_0ea0750e20ce_bwd_logits_kernelILi256EEEvPKfPKiPfiib:
	.zero		1096


//--------------------- .nv.shared.reserved.0     --------------------------
	.section	.nv.shared.reserved.0,"aw",@nobits
	.weak		__nv_reservedSMEM_offset_0_alias
	.size		__nv_reservedSMEM_offset_0_alias, 0, 64
	.other		__nv_reservedSMEM_offset_0_alias,@"STO_CUDA_RESERVED_SHARED STV_DEFAULT"
__nv_reservedSMEM_offset_0_alias:
	.zero		0
	.zero		64


//--------------------- .nv.shared._ZN36_GLOBAL__N__660acd4c_4_k_cu_0ea0750e20ce_fwd_logits_kernelILi256EEEvPKfPKiPfii --------------------------
	.section	.nv.shared._ZN36_GLOBAL__N__660acd4c_4_k_cu_0ea0750e20ce_fwd_logits_kernelILi256EEEvPKfPKiPfii,"aw",@nobits
	.sectionflags	@""
	.align	4
.nv.shared._ZN36_GLOBAL__N__660acd4c_4_k_cu_0ea0750e20ce_fwd_logits_kernelILi256EEEvPKfPKiPfii:
	.zero		1096


//--------------------- .nv.constant0._ZN36_GLOBAL__N__660acd4c_4_k_cu_0ea0750e20ce_bwd_logits_kernelILi256EEEvPKfPKiPfiib --------------------------
	.section	.nv.constant0._ZN36_GLOBAL__N__660acd4c_4_k_cu_0ea0750e20ce_bwd_logits_kernelILi256EEEvPKfPKiPfiib,"a",@progbits
	.sectionflags	@""
	.align	4
.nv.constant0._ZN36_GLOBAL__N__660acd4c_4_k_cu_0ea0750e20ce_bwd_logits_kernelILi256EEEvPKfPKiPfiib:
	.zero		929


//--------------------- .nv.constant0._ZN36_GLOBAL__N__660acd4c_4_k_cu_0ea0750e20ce_fwd_logits_kernelILi256EEEvPKfPKiPfii --------------------------
	.section	.nv.constant0._ZN36_GLOBAL__N__660acd4c_4_k_cu_0ea0750e20ce_fwd_logits_kernelILi256EEEvPKfPKiPfii,"a",@progbits
	.sectionflags	@""
	.align	4
.nv.constant0._ZN36_GLOBAL__N__660acd4c_4_k_cu_0ea0750e20ce_fwd_logits_kernelILi256EEEvPKfPKiPfii:
	.zero		928


//--------------------- SYMBOLS --------------------------

	.type		.nv.reservedSmem.offset0,@object
	.size		.nv.reservedSmem.offset0,0x4
	.type		.nv.reservedSmem.cap,@object
	.size		.nv.reservedSmem.cap,0x4
